def attn_fwd(
    Q,
    K,
    V,
    Out,
    Lse,
    sm_scale,
    stride_qz,
    stride_qh,
    stride_qm,
    stride_qk,
    stride_kz,
    stride_kh,
    stride_kn,
    stride_kk,
    stride_vz,
    stride_vh,
    stride_vn,
    stride_vk,
    stride_oz,
    stride_oh,
    stride_om,
    stride_ok,
    seqlen_q,
    seqlen_k,
    BLOCK_M: tl.constexpr,
    BLOCK_N: tl.constexpr,
    HEAD_DIM: tl.constexpr,
    CAUSAL: tl.constexpr,
):
    start_m = tl.program_id(0)
    off_hz = tl.program_id(1)
    q_off = off_hz * stride_qh
    k_off = off_hz * stride_kh
    v_off = off_hz * stride_vh
    offs_m = start_m * BLOCK_M + tl.arange(0, BLOCK_M)
    offs_d = tl.arange(0, HEAD_DIM)
    offs_n = tl.arange(0, BLOCK_N)
    q_ptrs = Q + q_off + offs_m[:, None] * stride_qm + offs_d[None, :] * stride_qk
    k_ptrs = K + k_off + offs_d[:, None] * stride_kk + offs_n[None, :] * stride_kn
    v_ptrs = V + v_off + offs_n[:, None] * stride_vn + offs_d[None, :] * stride_vk
    m_i = tl.full([BLOCK_M], float("-inf"), dtype=tl.float32)
    l_i = tl.zeros([BLOCK_M], dtype=tl.float32) + 1.0
    acc = tl.zeros([BLOCK_M, HEAD_DIM], dtype=tl.float32)
    q = tl.load(q_ptrs)
    acc, l_i, m_i = _attn_fwd_inner(
        acc,
        l_i,
        m_i,
        q,
        k_ptrs,
        v_ptrs,
        sm_scale,
        stride_kn,
        stride_vn,
        start_m,
        seqlen_k,
        BLOCK_M,
        BLOCK_N,
        HEAD_DIM,
        CAUSAL,
    )
    acc = acc / l_i[:, None]
    lse = m_i + tl.math.log2(l_i) / 1.4426950408889634
    o_ptrs = (
        Out
        + off_hz * stride_oh
        + offs_m[:, None] * stride_om
        + offs_d[None, :] * stride_ok
    )
    tl.store(o_ptrs, acc.to(Out.dtype.element_ty))
    tl.store(Lse + off_hz * seqlen_q + offs_m, lse)

# config = {"BLOCK_M": 64, "BLOCK_N": 64, "HEAD_DIM": 256, "arch": "sm_100", "causal": false, "dtype": "bf16", "num_stages": 2, "num_warps": 8}
# arch = sm_100


// ===== COMPILED SASS (sm_100a) =====

	.target	sm_100a

	.elftype	@"ET_EXEC"


//--------------------- .note.nv.tkinfo           --------------------------
	.section	.note.nv.tkinfo,"",@"SHT_NOTE"
	.sectionflags	@"SHF_NOTE_NV_TKINFO"
	.tkinfo
        /*0018*/ 	.word	0x00000081
        /*0030*/ 	.string	""
        /*0030*/ 	.string	"ptxas-blackwell"
        /*0030*/ 	.string	"Cuda compilation tools, release 12.9, V12.9.86"
        /*0030*/ 	.string	"Build cuda_12.9.r12.9/compiler.36037853_0"
        /*0030*/ 	.string	"-v  -suppress-debug-info  -lineinfo  -arch sm_100a "



//--------------------- .note.nv.cuver            --------------------------
	.section	.note.nv.cuver,"",@"SHT_NOTE"
	.sectionflags	@"SHF_NOTE_NV_CUVER"
        /*0018*/ 	.short	0x0001
        /*001a*/ 	.short	0x0064
        /*001c*/ 	.short	0x0001
        /*001e*/ 	.short	0x0000
        /*0020*/ 	.short	0x0001
        /*0022*/ 	.short	0x0000


//--------------------- .nv.info                  --------------------------
	.section	.nv.info,"",@"SHT_CUDA_INFO"
	.align	4


	//----- nvinfo : EIATTR_REGCOUNT
	.align		4
        /*0000*/ 	.byte	0x04, 0x2f
        /*0002*/ 	.short	(.L_5 - .L_4)
	.align		4
.L_4:
        /*0004*/ 	.word	index@(attn_fwd)
        /*0008*/ 	.word	0x000000ff


	//----- nvinfo : EIATTR_FRAME_SIZE
	.align		4
.L_5:
        /*000c*/ 	.byte	0x04, 0x11
        /*000e*/ 	.short	(.L_7 - .L_6)
	.align		4
.L_6:
        /*0010*/ 	.word	index@($__internal_2_$__cuda_sm10x_tcgen05_guardrail_trap_unallocated_columns_being_dealloced)
        /*0014*/ 	.word	0x00000170


	//----- nvinfo : EIATTR_FRAME_SIZE
	.align		4
.L_7:
        /*0018*/ 	.byte	0x04, 0x11
        /*001a*/ 	.short	(.L_9 - .L_8)
	.align		4
.L_8:
        /*001c*/ 	.word	index@($__internal_1_$__cuda_sm10x_tcgen05_guardrail_trap_phase_invalid_during_alloc)
        /*0020*/ 	.word	0x00000170


	//----- nvinfo : EIATTR_FRAME_SIZE
	.align		4
.L_9:
        /*0024*/ 	.byte	0x04, 0x11
        /*0026*/ 	.short	(.L_11 - .L_10)
	.align		4
.L_10:
        /*0028*/ 	.word	index@($__internal_0_$__cuda_sm10x_tcgen05_guardrail_trap_col_being_dealloced_not_returned_by_alloc)
        /*002c*/ 	.word	0x00000170


	//----- nvinfo : EIATTR_FRAME_SIZE
	.align		4
.L_11:
        /*0030*/ 	.byte	0x04, 0x11
        /*0032*/ 	.short	(.L_13 - .L_12)
	.align		4
.L_12:
        /*0034*/ 	.word	index@(attn_fwd)
        /*0038*/ 	.word	0x00000170


	//----- nvinfo : EIATTR_MIN_STACK_SIZE
	.align		4
.L_13:
        /*003c*/ 	.byte	0x04, 0x12
        /*003e*/ 	.short	(.L_15 - .L_14)
	.align		4
.L_14:
        /*0040*/ 	.word	index@(attn_fwd)
        /*0044*/ 	.word	0x00000170
.L_15:


//--------------------- .nv.info.attn_fwd         --------------------------
	.section	.nv.info.attn_fwd,"",@"SHT_CUDA_INFO"
	.sectionflags	@""
	.align	4


	//----- nvinfo : EIATTR_CUDA_API_VERSION
	.align		4
        /*0000*/ 	.byte	0x04, 0x37
        /*0002*/ 	.short	(.L_17 - .L_16)
.L_16:
        /*0004*/ 	.word	0x00000081


	//----- nvinfo : EIATTR_KPARAM_INFO
	.align		4
.L_17:
        /*0008*/ 	.byte	0x04, 0x17
        /*000a*/ 	.short	(.L_19 - .L_18)
.L_18:
        /*000c*/ 	.word	0x00000000
        /*0010*/ 	.short	0x0019
        /*0012*/ 	.short	0x0080
        /*0014*/ 	.byte	0x00, 0xf4, 0x21, 0x00


	//----- nvinfo : EIATTR_KPARAM_INFO
	.align		4
.L_19:
        /*0018*/ 	.byte	0x04, 0x17
        /*001a*/ 	.short	(.L_21 - .L_20)
.L_20:
        /*001c*/ 	.word	0x00000000
        /*0020*/ 	.short	0x0018
        /*0022*/ 	.short	0x0078
        /*0024*/ 	.byte	0x00, 0xf4, 0x21, 0x00


	//----- nvinfo : EIATTR_KPARAM_INFO
	.align		4
.L_21:
        /*0028*/ 	.byte	0x04, 0x17
        /*002a*/ 	.short	(.L_23 - .L_22)
.L_22:
        /*002c*/ 	.word	0x00000000
        /*0030*/ 	.short	0x0017
        /*0032*/ 	.short	0x0070
        /*0034*/ 	.byte	0x00, 0xf0, 0x11, 0x00


	//----- nvinfo : EIATTR_KPARAM_INFO
	.align		4
.L_23:
        /*0038*/ 	.byte	0x04, 0x17
        /*003a*/ 	.short	(.L_25 - .L_24)
.L_24:
        /*003c*/ 	.word	0x00000000
        /*0040*/ 	.short	0x0016
        /*0042*/ 	.short	0x006c
        /*0044*/ 	.byte	0x00, 0xf0, 0x11, 0x00


	//----- nvinfo : EIATTR_KPARAM_INFO
	.align		4
.L_25:
        /*0048*/ 	.byte	0x04, 0x17
        /*004a*/ 	.short	(.L_27 - .L_26)
.L_26:
        /*004c*/ 	.word	0x00000000
        /*0050*/ 	.short	0x0015
        /*0052*/ 	.short	0x0068
        /*0054*/ 	.byte	0x00, 0xf0, 0x11, 0x00


	//----- nvinfo : EIATTR_KPARAM_INFO
	.align		4
.L_27:
        /*0058*/ 	.byte	0x04, 0x17
        /*005a*/ 	.short	(.L_29 - .L_28)
.L_28:
        /*005c*/ 	.word	0x00000000
        /*0060*/ 	.short	0x0014
        /*0062*/ 	.short	0x0064
        /*0064*/ 	.byte	0x00, 0xf0, 0x11, 0x00


	//----- nvinfo : EIATTR_KPARAM_INFO
	.align		4
.L_29:
        /*0068*/ 	.byte	0x04, 0x17
        /*006a*/ 	.short	(.L_31 - .L_30)
.L_30:
        /*006c*/ 	.word	0x00000000
        /*0070*/ 	.short	0x0013
        /*0072*/ 	.short	0x0060
        /*0074*/ 	.byte	0x00, 0xf0, 0x11, 0x00


	//----- nvinfo : EIATTR_KPARAM_INFO
	.align		4
.L_31:
        /*0078*/ 	.byte	0x04, 0x17
        /*007a*/ 	.short	(.L_33 - .L_32)
.L_32:
        /*007c*/ 	.word	0x00000000
        /*0080*/ 	.short	0x0012
        /*0082*/ 	.short	0x005c
        /*0084*/ 	.byte	0x00, 0xf0, 0x11, 0x00


	//----- nvinfo : EIATTR_KPARAM_INFO
	.align		4
.L_33:
        /*0088*/ 	.byte	0x04, 0x17
        /*008a*/ 	.short	(.L_35 - .L_34)
.L_34:
        /*008c*/ 	.word	0x00000000
        /*0090*/ 	.short	0x0011
        /*0092*/ 	.short	0x0058
        /*0094*/ 	.byte	0x00, 0xf0, 0x11, 0x00


	//----- nvinfo : EIATTR_KPARAM_INFO
	.align		4
.L_35:
        /*0098*/ 	.byte	0x04, 0x17
        /*009a*/ 	.short	(.L_37 - .L_36)
.L_36:
        /*009c*/ 	.word	0x00000000
        /*00a0*/ 	.short	0x0010
        /*00a2*/ 	.short	0x0054
        /*00a4*/ 	.byte	0x00, 0xf0, 0x11, 0x00


	//----- nvinfo : EIATTR_KPARAM_INFO
	.align		4
.L_37:
        /*00a8*/ 	.byte	0x04, 0x17
        /*00aa*/ 	.short	(.L_39 - .L_38)
.L_38:
        /*00ac*/ 	.word	0x00000000
        /*00b0*/ 	.short	0x000f
        /*00b2*/ 	.short	0x0050
        /*00b4*/ 	.byte	0x00, 0xf0, 0x11, 0x00


	//----- nvinfo : EIATTR_KPARAM_INFO
	.align		4
.L_39:
        /*00b8*/ 	.byte	0x04, 0x17
        /*00ba*/ 	.short	(.L_41 - .L_40)
.L_40:
        /*00bc*/ 	.word	0x00000000
        /*00c0*/ 	.short	0x000e
        /*00c2*/ 	.short	0x004c
        /*00c4*/ 	.byte	0x00, 0xf0, 0x11, 0x00


	//----- nvinfo : EIATTR_KPARAM_INFO
	.align		4
.L_41:
        /*00c8*/ 	.byte	0x04, 0x17
        /*00ca*/ 	.short	(.L_43 - .L_42)
.L_42:
        /*00cc*/ 	.word	0x00000000
        /*00d0*/ 	.short	0x000d
        /*00d2*/ 	.short	0x0048
        /*00d4*/ 	.byte	0x00, 0xf0, 0x11, 0x00


	//----- nvinfo : EIATTR_KPARAM_INFO
	.align		4
.L_43:
        /*00d8*/ 	.byte	0x04, 0x17
        /*00da*/ 	.short	(.L_45 - .L_44)
.L_44:
        /*00dc*/ 	.word	0x00000000
        /*00e0*/ 	.short	0x000c
        /*00e2*/ 	.short	0x0044
        /*00e4*/ 	.byte	0x00, 0xf0, 0x11, 0x00


	//----- nvinfo : EIATTR_KPARAM_INFO
	.align		4
.L_45:
        /*00e8*/ 	.byte	0x04, 0x17
        /*00ea*/ 	.short	(.L_47 - .L_46)
.L_46:
        /*00ec*/ 	.word	0x00000000
        /*00f0*/ 	.short	0x000b
        /*00f2*/ 	.short	0x0040
        /*00f4*/ 	.byte	0x00, 0xf0, 0x11, 0x00


	//----- nvinfo : EIATTR_KPARAM_INFO
	.align		4
.L_47:
        /*00f8*/ 	.byte	0x04, 0x17
        /*00fa*/ 	.short	(.L_49 - .L_48)
.L_48:
        /*00fc*/ 	.word	0x00000000
        /*0100*/ 	.short	0x000a
        /*0102*/ 	.short	0x003c
        /*0104*/ 	.byte	0x00, 0xf0, 0x11, 0x00


	//----- nvinfo : EIATTR_KPARAM_INFO
	.align		4
.L_49:
        /*0108*/ 	.byte	0x04, 0x17
        /*010a*/ 	.short	(.L_51 - .L_50)
.L_50:
        /*010c*/ 	.word	0x00000000
        /*0110*/ 	.short	0x0009
        /*0112*/ 	.short	0x0038
        /*0114*/ 	.byte	0x00, 0xf0, 0x11, 0x00


	//----- nvinfo : EIATTR_KPARAM_INFO
	.align		4
.L_51:
        /*0118*/ 	.byte	0x04, 0x17
        /*011a*/ 	.short	(.L_53 - .L_52)
.L_52:
        /*011c*/ 	.word	0x00000000
        /*0120*/ 	.short	0x0008
        /*0122*/ 	.short	0x0034
        /*0124*/ 	.byte	0x00, 0xf0, 0x11, 0x00


	//----- nvinfo : EIATTR_KPARAM_INFO
	.align		4
.L_53:
        /*0128*/ 	.byte	0x04, 0x17
        /*012a*/ 	.short	(.L_55 - .L_54)
.L_54:
        /*012c*/ 	.word	0x00000000
        /*0130*/ 	.short	0x0007
        /*0132*/ 	.short	0x0030
        /*0134*/ 	.byte	0x00, 0xf0, 0x11, 0x00


	//----- nvinfo : EIATTR_KPARAM_INFO
	.align		4
.L_55:
        /*0138*/ 	.byte	0x04, 0x17
        /*013a*/ 	.short	(.L_57 - .L_56)
.L_56:
        /*013c*/ 	.word	0x00000000
        /*0140*/ 	.short	0x0006
        /*0142*/ 	.short	0x002c
        /*0144*/ 	.byte	0x00, 0xf0, 0x11, 0x00


	//----- nvinfo : EIATTR_KPARAM_INFO
	.align		4
.L_57:
        /*0148*/ 	.byte	0x04, 0x17
        /*014a*/ 	.short	(.L_59 - .L_58)
.L_58:
        /*014c*/ 	.word	0x00000000
        /*0150*/ 	.short	0x0005
        /*0152*/ 	.short	0x0028
        /*0154*/ 	.byte	0x00, 0xf0, 0x11, 0x00


	//----- nvinfo : EIATTR_KPARAM_INFO
	.align		4
.L_59:
        /*0158*/ 	.byte	0x04, 0x17
        /*015a*/ 	.short	(.L_61 - .L_60)
.L_60:
        /*015c*/ 	.word	0x00000000
        /*0160*/ 	.short	0x0004
        /*0162*/ 	.short	0x0020
        /*0164*/ 	.byte	0x00, 0xf4, 0x21, 0x00


	//----- nvinfo : EIATTR_KPARAM_INFO
	.align		4
.L_61:
        /*0168*/ 	.byte	0x04, 0x17
        /*016a*/ 	.short	(.L_63 - .L_62)
.L_62:
        /*016c*/ 	.word	0x00000000
        /*0170*/ 	.short	0x0003
        /*0172*/ 	.short	0x0018
        /*0174*/ 	.byte	0x00, 0xf4, 0x21, 0x00


	//----- nvinfo : EIATTR_KPARAM_INFO
	.align		4
.L_63:
        /*0178*/ 	.byte	0x04, 0x17
        /*017a*/ 	.short	(.L_65 - .L_64)
.L_64:
        /*017c*/ 	.word	0x00000000
        /*0180*/ 	.short	0x0002
        /*0182*/ 	.short	0x0010
        /*0184*/ 	.byte	0x00, 0xf4, 0x21, 0x00


	//----- nvinfo : EIATTR_KPARAM_INFO
	.align		4
.L_65:
        /*0188*/ 	.byte	0x04, 0x17
        /*018a*/ 	.short	(.L_67 - .L_66)
.L_66:
        /*018c*/ 	.word	0x00000000
        /*0190*/ 	.short	0x0001
        /*0192*/ 	.short	0x0008
        /*0194*/ 	.byte	0x00, 0xf4, 0x21, 0x00


	//----- nvinfo : EIATTR_KPARAM_INFO
	.align		4
.L_67:
        /*0198*/ 	.byte	0x04, 0x17
        /*019a*/ 	.short	(.L_69 - .L_68)
.L_68:
        /*019c*/ 	.word	0x00000000
        /*01a0*/ 	.short	0x0000
        /*01a2*/ 	.short	0x0000
        /*01a4*/ 	.byte	0x00, 0xf4, 0x21, 0x00


	//----- nvinfo : EIATTR_AT_ENTRY_FRAGMENTS
	.align		4
.L_69:
        /*01a8*/ 	.byte	0x04, 0x4f
        /*01aa*/ 	.short	(.L_71 - .L_70)


	//   ....[0]....
.L_70:
        /*01ac*/ 	.word	0x00000004


	//----- nvinfo : EIATTR_RESERVED_SMEM_USED
	.align		4
.L_71:
        /*01b0*/ 	.byte	0x01, 0x41
	.zero		2


	//----- nvinfo : EIATTR_SPARSE_MMA_MASK
	.align		4
        /*01b4*/ 	.byte	0x03, 0x50
        /*01b6*/ 	.short	0x0000


	//----- nvinfo : EIATTR_TCGEN05_1CTA_USED
	.align		4
        /*01b8*/ 	.byte	0x01, 0x51
	.zero		2


	//----- nvinfo : EIATTR_MAXREG_COUNT
	.align		4
        /*01bc*/ 	.byte	0x03, 0x1b
        /*01be*/ 	.short	0x00ff


	//----- nvinfo : EIATTR_NUM_BARRIERS
	.align		4
        /*01c0*/ 	.byte	0x02, 0x4c
        /*01c2*/ 	.byte	0x01
	.zero		1


	//----- nvinfo : EIATTR_ANNOTATIONS
	.align		4
        /*01c4*/ 	.byte	0x04, 0x55
        /*01c6*/ 	.short	(.L_73 - .L_72)


	//   ....[0]....
.L_72:
        /*01c8*/ 	.word	0x00000001
        /*01cc*/ 	.byte	0x10, 0x1d, 0x00, 0x00, 0x01, 0x00, 0x00, 0x00, 0xb0, 0x1d, 0x00, 0x00, 0x01, 0x00, 0x00, 0x00
        /* <DEDUP_REMOVED lines=59> */
        /*058c*/ 	.byte	0x50, 0xa7, 0x00, 0x00, 0x01, 0x00, 0x00, 0x00, 0x60, 0xa7, 0x00, 0x00


	//----- nvinfo : EIATTR_INT_WARP_WIDE_INSTR_OFFSETS
	.align		4
.L_73:
        /*0598*/ 	.byte	0x04, 0x31
        /*059a*/ 	.short	(.L_75 - .L_74)


	//   ....[0]....
.L_74:
        /*059c*/ 	.word	0x000017a0


	//   ....[1]....
        /*05a0*/ 	.word	0x000017c0


	//   ....[2]....
        /*05a4*/ 	.word	0x00003800


	//   ....[3]....
        /*05a8*/ 	.word	0x00003d30


	//   ....[4]....
        /*05ac*/ 	.word	0x000087c0


	//   ....[5]....
        /*05b0*/ 	.word	0x0000d440


	//   ....[6]....
        /*05b4*/ 	.word	0x0000d480


	//----- nvinfo : EIATTR_COOP_GROUP_MASK_REGIDS
	.align		4
.L_75:
        /*05b8*/ 	.byte	0x04, 0x29
        /*05ba*/ 	.short	(.L_77 - .L_76)


	//   ....[0]....
.L_76:
        /*05bc*/ 	.word	0xffffffff


	//   ....[1]....
        /*05c0*/ 	.word	0xffffffff


	//   ....[2]....
        /*05c4*/ 	.word	0xffffffff


	//   ....[3]....
        /*05c8*/ 	.word	0xffffffff


	//   ....[4]....
        /*05cc*/ 	.word	0xffffffff


	//   ....[5]....
        /*05d0*/ 	.word	0xffffffff


	//   ....[6]....
        /*05d4*/ 	.word	0xffffffff


	//   ....[7]....
        /*05d8*/ 	.word	0xffffffff


	//   ....[8]....
        /*05dc*/ 	.word	0xffffffff


	//   ....[9]....
        /*05e0*/ 	.word	0xffffffff


	//   ....[10]....
        /*05e4*/ 	.word	0xffffffff


	//   ....[11]....
        /*05e8*/ 	.word	0xffffffff


	//----- nvinfo : EIATTR_COOP_GROUP_INSTR_OFFSETS
	.align		4
.L_77:
        /*05ec*/ 	.byte	0x04, 0x28
        /*05ee*/ 	.short	(.L_79 - .L_78)


	//   ....[0]....
.L_78:
        /*05f0*/ 	.word	0x00000080


	//   ....[1]....
        /*05f4*/ 	.word	0x00000340


	//   ....[2]....
        /*05f8*/ 	.word	0x00005240


	//   ....[3]....
        /*05fc*/ 	.word	0x000057d0


	//   ....[4]....
        /*0600*/ 	.word	0x00005ce0


	//   ....[5]....
        /*0604*/ 	.word	0x00005d30


	//   ....[6]....
        /*0608*/ 	.word	0x00008f90


	//   ....[7]....
        /*060c*/ 	.word	0x00009020


	//   ....[8]....
        /*0610*/ 	.word	0x00009480


	//   ....[9]....
        /*0614*/ 	.word	0x000094d0


	//   ....[10]....
        /*0618*/ 	.word	0x0000d2c0


	//   ....[11]....
        /*061c*/ 	.word	0x0000d530


	//----- nvinfo : EIATTR_VRC_CTA_INIT_COUNT
	.align		4
.L_79:
        /*0620*/ 	.byte	0x02, 0x4a
        /*0622*/ 	.byte	0x80
	.zero		1


	//----- nvinfo : EIATTR_MBARRIER_INSTR_OFFSETS
	.align		4
        /*0624*/ 	.byte	0x04, 0x39
        /*0626*/ 	.short	(.L_81 - .L_80)


	//   ....[0]....
.L_80:
        /*0628*/ 	.word	0x00001d30
        /*062c*/ 	.word	0x000000ff
        /*0630*/ 	.word	0x00000000
        /*0634*/ 	.short	0x0100
        /*0636*/ 	.byte	0x06
	.zero		1


	//   ....[1]....
        /*0638*/ 	.word	0x00003840
        /*063c*/ 	.word	0x000000ff
        /*0640*/ 	.word	0x00020008
        /*0644*/ 	.short	0x0100
        /*0646*/ 	.byte	0x04
	.zero		1


	//   ....[2]....
        /*0648*/ 	.word	0x00003e70
        /*064c*/ 	.word	0x000000ff
        /*0650*/ 	.word	0x00010000
        /*0654*/ 	.short	0x0100
        /*0656*/ 	.byte	0x04
	.zero		1


	//   ....[3]....
        /*0658*/ 	.word	0x00004570
        /*065c*/ 	.word	0x000000ff
        /*0660*/ 	.word	0x00010000
        /*0664*/ 	.short	0x010a
        /*0666*/ 	.byte	0x04
	.zero		1


	//   ....[4]....
        /*0668*/ 	.word	0x00004720
        /*066c*/ 	.word	0x000000ff
        /*0670*/ 	.word	0x00010000
        /*0674*/ 	.short	0x0108
        /*0676*/ 	.byte	0x04
	.zero		1


	//   ....[5]....
        /*0678*/ 	.word	0x00008a20
        /*067c*/ 	.word	0x000000ff
        /*0680*/ 	.word	0x00020010
        /*0684*/ 	.short	0x0100
        /*0686*/ 	.byte	0x04
	.zero		1


	//   ....[6]....
        /*0688*/ 	.word	0x00008d10
        /*068c*/ 	.word	0x000000ff
        /*0690*/ 	.word	0x00020010
        /*0694*/ 	.short	0x010a
        /*0696*/ 	.byte	0x04
	.zero		1


	//   ....[7]....
        /*0698*/ 	.word	0x00008d80
        /*069c*/ 	.word	0x000000ff
        /*06a0*/ 	.word	0x00020010
        /*06a4*/ 	.short	0x0108
        /*06a6*/ 	.byte	0x04
	.zero		1


	//   ....[8]....
        /*06a8*/ 	.word	0x00009520
        /*06ac*/ 	.word	0x000000ff
        /*06b0*/ 	.word	0x00000000
        /*06b4*/ 	.short	0x010a
        /*06b6*/ 	.byte	0x06
	.zero		1


	//   ....[9]....
        /*06b8*/ 	.word	0x0000ad30
        /*06bc*/ 	.word	0x000000ff
        /*06c0*/ 	.word	0x00000000
        /*06c4*/ 	.short	0x010a
        /*06c6*/ 	.byte	0x06
	.zero		1


	//   ....[10]....
        /*06c8*/ 	.word	0x0000ae20
        /*06cc*/ 	.word	0x000000ff
        /*06d0*/ 	.word	0x00020000
        /*06d4*/ 	.short	0x0108
        /*06d6*/ 	.byte	0x04
	.zero		1


	//   ....[11]....
        /*06d8*/ 	.word	0x0000af50
        /*06dc*/ 	.word	0x000000ff
        /*06e0*/ 	.word	0x00020008
        /*06e4*/ 	.short	0x0108
        /*06e6*/ 	.byte	0x04
	.zero		1


	//   ....[12]....
        /*06e8*/ 	.word	0x0000d550
        /*06ec*/ 	.word	0x000000ff
        /*06f0*/ 	.word	0x00010000
        /*06f4*/ 	.short	0x010a
        /*06f6*/ 	.byte	0x04
	.zero		1


	//   ....[13]....
        /*06f8*/ 	.word	0x0000d580
        /*06fc*/ 	.word	0x000000ff
        /*0700*/ 	.word	0x00020010
        /*0704*/ 	.short	0x010a
        /*0706*/ 	.byte	0x04
	.zero		1


	//   ....[14]....
        /*0708*/ 	.word	0x0000d5b0
        /*070c*/ 	.word	0x000000ff
        /*0710*/ 	.word	0x00000000
        /*0714*/ 	.short	0x010a
        /*0716*/ 	.byte	0x06
	.zero		1


	//   ....[15]....
        /*0718*/ 	.word	0x0000d5e0
        /*071c*/ 	.word	0x000000ff
        /*0720*/ 	.word	0x00000000
        /*0724*/ 	.short	0x010a
        /*0726*/ 	.byte	0x06
	.zero		1


	//----- nvinfo : EIATTR_NUM_MBARRIERS
	.align		4
.L_81:
        /*0728*/ 	.byte	0x03, 0x38
        /*072a*/ 	.short	0xffff


	//----- nvinfo : EIATTR_EXIT_INSTR_OFFSETS
	.align		4
        /*072c*/ 	.byte	0x04, 0x1c
        /*072e*/ 	.short	(.L_83 - .L_82)


	//   ....[0]....
.L_82:
        /*0730*/ 	.word	0x0000d540


	//----- nvinfo : EIATTR_REQNTID
	.align		4
.L_83:
        /*0734*/ 	.byte	0x04, 0x10
        /*0736*/ 	.short	(.L_85 - .L_84)
.L_84:
        /*0738*/ 	.word	0x00000100
        /*073c*/ 	.word	0x00000001
        /*0740*/ 	.word	0x00000001


	//----- nvinfo : EIATTR_CRS_STACK_SIZE
	.align		4
.L_85:
        /*0744*/ 	.byte	0x04, 0x1e
        /*0746*/ 	.short	(.L_87 - .L_86)
.L_86:
        /*0748*/ 	.word	0x00000000


	//----- nvinfo : EIATTR_CBANK_PARAM_SIZE
	.align		4
.L_87:
        /*074c*/ 	.byte	0x03, 0x19
        /*074e*/ 	.short	0x0088


	//----- nvinfo : EIATTR_PARAM_CBANK
	.align		4
        /*0750*/ 	.byte	0x04, 0x0a
        /*0752*/ 	.short	(.L_89 - .L_88)
	.align		4
.L_88:
        /*0754*/ 	.word	index@(.nv.constant0.attn_fwd)
        /*0758*/ 	.short	0x0380
        /*075a*/ 	.short	0x0088


	//----- nvinfo : EIATTR_SW_WAR
	.align		4
.L_89:
        /*075c*/ 	.byte	0x04, 0x36
        /*075e*/ 	.short	(.L_91 - .L_90)
.L_90:
        /*0760*/ 	.word	0x00000008
.L_91:


//--------------------- .nv.compat                --------------------------
	.section	.nv.compat,"",@"SHT_CUDA_COMPAT_INFO"
	.align	4
        /*0000*/ 	.byte	0x02, 0x02, 0x02, 0x00, 0x02, 0x05, 0x05, 0x00, 0x02, 0x03, 0x00, 0x00, 0x02, 0x06, 0x01, 0x00


//--------------------- .nv.callgraph             --------------------------
	.section	.nv.callgraph,"",@"SHT_CUDA_CALLGRAPH"
	.align	4
	.sectionentsize	8
	.align		4
        /*0000*/ 	.word	0x00000000
	.align		4
        /*0004*/ 	.word	0xffffffff
	.align		4
        /*0008*/ 	.word	0x00000000
	.align		4
        /*000c*/ 	.word	0xfffffffe
	.align		4
        /*0010*/ 	.word	0x00000000
	.align		4
        /*0014*/ 	.word	0xfffffffd
	.align		4
        /*0018*/ 	.word	0x00000000
	.align		4
        /*001c*/ 	.word	0xfffffffc


//--------------------- .nv.constant4             --------------------------
	.section	.nv.constant4,"a",@progbits
	.align	8
	.align		8
.nv.constant4:
        /*0000*/ 	.dword	_$_str


//--------------------- .text.attn_fwd            --------------------------
	.section	.text.attn_fwd,"ax",@progbits
	.align	128
        .global         attn_fwd
        .type           attn_fwd,@function
        .size           attn_fwd,(.L_x_28 - attn_fwd)
        .other          attn_fwd,@"STO_CUDA_ENTRY STV_DEFAULT"
attn_fwd:
.text.attn_fwd:
[----:B------:R-:W0:Y:S01]  /*0000*/  LDC R1, c[0x0][0x37c] ;  /* 0x0000df00ff017b82 */ /* 0x000e220000000800 */
[----:B------:R-:W1:Y:S01]  /*0010*/  S2R R0, SR_TID.X ;  /* 0x0000000000007919 */ /* 0x000e620000002100 */
[----:B------:R-:W-:Y:S01]  /*0020*/  LOP3.LUT R157, R157, 0xfffffffb, RZ, 0xc0, !PT ;  /* 0xfffffffb9d9d7812 */ /* 0x000fe200078ec0ff */
[----:B0-----:R-:W-:Y:S01]  /*0030*/  VIADD R1, R1, 0xfffffe90 ;  /* 0xfffffe9001017836 */ /* 0x001fe20000000000 */
[----:B-1----:R-:W-:-:S13]  /*0040*/  ISETP.GE.U32.AND P0, PT, R0, 0x20, PT ;  /* 0x000000200000780c */ /* 0x002fda0003f06070 */
[----:B------:R-:W-:Y:S01]  /*0050*/  @P0 LOP3.LUT R157, R157, 0x4, RZ, 0xfc, !PT ;  /* 0x000000049d9d0812 */ /* 0x000fe200078efcff */
[----:B------:R-:W-:Y:S06]  /*0060*/  @P0 BRA `(.L_x_0) ;  /* 0x0000000000b80947 */ /* 0x000fec0003800000 */
[----:B------:R-:W0:Y:S01]  /*0070*/  S2R R7, SR_CgaCtaId ;  /* 0x0000000000077919 */ /* 0x000e220000008800 */
[----:B------:R-:W-:Y:S01]  /*0080*/  NOP ;  /* 0x0000000000007918 */ /* 0x000fe20000000000 */
[----:B------:R-:W-:-:S04]  /*0090*/  MOV R0, 0x40 ;  /* 0x0000004000007802 */ /* 0x000fc80000000f00 */
[----:B0-----:R-:W-:Y:S02]  /*00a0*/  LEA R2, R7, R0, 0x18 ;  /* 0x0000000007027211 */ /* 0x001fe400078ec0ff */
[----:B------:R-:W-:-:S04]  /*00b0*/  MOV R0, 0x400 ;  /* 0x0000040000007802 */ /* 0x000fc80000000f00 */
[----:B------:R-:W0:Y:S01]  /*00c0*/  LDS.U8 R2, [R2] ;  /* 0x0000000002027984 */ /* 0x000e220000000000 */
[----:B------:R-:W-:Y:S02]  /*00d0*/  LEA R0, R7, R0, 0x18 ;  /* 0x0000000007007211 */ /* 0x000fe400078ec0ff */
[----:B0-----:R-:W-:-:S13]  /*00e0*/  ISETP.NE.AND P0, PT, R2, RZ, PT ;  /* 0x000000ff0200720c */ /* 0x001fda0003f05270 */
[----:B------:R-:W-:Y:S05]  /*00f0*/  @P0 BRA `(.L_x_1) ;  /* 0x00000000007c0947 */ /* 0x000fea0003800000 */
[----:B------:R-:W-:-:S13]  /*0100*/  ELECT P0, URZ, PT ;  /* 0x0000000000ff782f */ /* 0x000fda0003800000 */
[----:B------:R-:W-:Y:S05]  /*0110*/  @!P0 BRA `(.L_x_2) ;  /* 0x0000000000848947 */ /* 0x000fea0003800000 */
[----:B------:R-:W-:Y:S01]  /*0120*/  UMOV UR4, 0x10 ;  /* 0x0000001000047882 */ /* 0x000fe20000000000 */
[----:B------:R-:W-:Y:S02]  /*0130*/  IMAD.MOV.U32 R9, RZ, RZ, 0x1 ;  /* 0x00000001ff097424 */ /* 0x000fe400078e00ff */
[----:B------:R-:W-:Y:S02]  /*0140*/  IMAD.MOV.U32 R3, RZ, RZ, 0xffff ;  /* 0x0000ffffff037424 */ /* 0x000fe400078e00ff */
[----:B------:R-:W-:Y:S04]  /*0150*/  DEPBAR.LE SB0, 0x36 ;  /* 0x00008d800000791a */ /* 0x000fe80000000000 */
[----:B------:R-:W0:Y:S02]  /*0160*/  UTCATOMSWS.FIND_AND_SET.ALIGN UP0, UR4, UR4 ;  /* 0x00000004000475e3 */ /* 0x000e240008000800 */
[----:B0-----:R-:W-:-:S04]  /*0170*/  PLOP3.LUT P0, PT, PT, PT, UP0, 0x80, 0x8 ;  /* 0x000000000008781c */ /* 0x001fc80003f0f008 */
[----:B------:R-:W-:-:S04]  /*0180*/  SEL R2, RZ, 0xffffffff, !P0 ;  /* 0xffffffffff027807 */ /* 0x000fc80004000000 */
[----:B------:R-:W-:Y:S01]  /*0190*/  ISETP.NE.AND P0, PT, R2, RZ, PT ;  /* 0x000000ff0200720c */ /* 0x000fe20003f05270 */
[----:B------:R-:W-:-:S12]  /*01a0*/  IMAD.U32 R2, RZ, RZ, UR4 ;  /* 0x00000004ff027e24 */ /* 0x000fd8000f8e00ff */
[----:B------:R-:W-:Y:S05]  /*01b0*/  @P0 BRA `(.L_x_3) ;  /* 0x0000000000240947 */ /* 0x000fea0003800000 */
.L_x_4:
[----:B------:R-:W-:Y:S05]  /*01c0*/  NANOSLEEP 0x64 ;  /* 0x000000640000795d */ /* 0x000fea0003800000 */
[----:B------:R-:W-:-:S05]  /*01d0*/  UMOV UR4, 0x10 ;  /* 0x0000001000047882 */ /* 0x000fca0000000000 */
[----:B------:R-:W-:Y:S04]  /*01e0*/  DEPBAR.LE SB0, 0x36 ;  /* 0x00008d800000791a */ /* 0x000fe80000000000 */
[----:B------:R-:W0:Y:S02]  /*01f0*/  UTCATOMSWS.FIND_AND_SET.ALIGN UP0, UR4, UR4 ;  /* 0x00000004000475e3 */ /* 0x000e240008000800 */
[----:B0-----:R-:W-:-:S04]  /*0200*/  PLOP3.LUT P0, PT, PT, PT, UP0, 0x80, 0x8 ;  /* 0x000000000008781c */ /* 0x001fc80003f0f008 */
[----:B------:R-:W-:-:S04]  /*0210*/  SEL R2, RZ, 0xffffffff, !P0 ;  /* 0xffffffffff027807 */ /* 0x000fc80004000000 */
[----:B------:R-:W-:Y:S01]  /*0220*/  ISETP.NE.AND P0, PT, R2, RZ, PT ;  /* 0x000000ff0200720c */ /* 0x000fe20003f05270 */
[----:B------:R-:W-:-:S12]  /*0230*/  IMAD.U32 R2, RZ, RZ, UR4 ;  /* 0x00000004ff027e24 */ /* 0x000fd8000f8e00ff */
[----:B------:R-:W-:Y:S05]  /*0240*/  @!P0 BRA `(.L_x_4) ;  /* 0xfffffffc00dc8947 */ /* 0x000fea000383ffff */
.L_x_3:
[C---:B------:R-:W-:Y:S01]  /*0250*/  VIADD R4, R2.reuse, 0x10 ;  /* 0x0000001002047836 */ /* 0x040fe20000000000 */
[----:B------:R-:W-:Y:S02]  /*0260*/  SHF.L.U32 R3, R3, R2, RZ ;  /* 0x0000000203037219 */ /* 0x000fe400000006ff */
[----:B------:R-:W-:Y:S02]  /*0270*/  MOV R5, 0x50 ;  /* 0x0000005000057802 */ /* 0x000fe40000000f00 */
[----:B------:R-:W-:Y:S02]  /*0280*/  SHF.L.U32 R4, R9, R4, RZ ;  /* 0x0000000409047219 */ /* 0x000fe400000006ff */
[----:B------:R-:W-:Y:S01]  /*0290*/  LEA R6, R7, R5, 0x18 ;  /* 0x0000000507067211 */ /* 0x000fe200078ec0ff */
[----:B------:R-:W-:Y:S01]  /*02a0*/  IMAD.SHL.U32 R5, R2, 0x20, RZ ;  /* 0x0000002002057824 */ /* 0x000fe200078e00ff */
[----:B------:R-:W-:-:S05]  /*02b0*/  LOP3.LUT R3, R4, R3, RZ, 0xfc, !PT ;  /* 0x0000000304037212 */ /* 0x000fca00078efcff */
[----:B------:R0:W-:Y:S04]  /*02c0*/  ATOMS.OR RZ, [R6], R3 ;  /* 0x0000000306ff738c */ /* 0x0001e80003000000 */
[----:B------:R0:W-:Y:S01]  /*02d0*/  STS [R0], R5 ;  /* 0x0000000500007388 */ /* 0x0001e20000000800 */
[----:B------:R-:W-:Y:S05]  /*02e0*/  BRA `(.L_x_2) ;  /* 0x0000000000107947 */ /* 0x000fea0003800000 */
.L_x_1:
[----:B------:R-:W-:Y:S01]  /*02f0*/  IMAD.MOV.U32 R3, RZ, RZ, -0x1 ;  /* 0xffffffffff037424 */ /* 0x000fe200078e00ff */
[----:B------:R-:W-:-:S04]  /*0300*/  MOV R2, 0x330 ;  /* 0x0000033000027802 */ /* 0x000fc80000000f00 */
[----:B------:R0:W-:Y:S03]  /*0310*/  STS [R0], R3 ;  /* 0x0000000300007388 */ /* 0x0001e60000000800 */
[----:B0-----:R-:W-:Y:S05]  /*0320*/  CALL.REL.NOINC `($__internal_1_$__cuda_sm10x_tcgen05_guardrail_trap_phase_invalid_during_alloc) ;  /* 0x000000d000c47944 */ /* 0x001fea0003c00000 */
.L_x_2:
[----:B------:R-:W-:Y:S05]  /*0330*/  WARPSYNC.ALL ;  /* 0x0000000000007948 */ /* 0x000fea0003800000 */
[----:B------:R-:W-:Y:S01]  /*0340*/  NOP ;  /* 0x0000000000007918 */ /* 0x000fe20000000000 */
.L_x_0:
[----:B------:R-:W1:Y:S01]  /*0350*/  S2R R86, SR_TID.X ;  /* 0x0000000000567919 */ /* 0x000e620000002100 */
[----:B0-----:R-:W0:Y:S01]  /*0360*/  LDC.64 R6, c[0x0][0x3b0] ;  /* 0x0000ec00ff067b82 */ /* 0x001e220000000a00 */
[----:B------:R-:W-:Y:S01]  /*0370*/  MOV R0, 0x400 ;  /* 0x0000040000007802 */ /* 0x000fe20000000f00 */
[----:B------:R-:W2:Y:S01]  /*0380*/  LDCU.64 UR8, c[0x0][0x358] ;  /* 0x00006b00ff0877ac */ /* 0x000ea20008000a00 */
[----:B------:R-:W3:Y:S02]  /*0390*/  S2R R5, SR_CTAID.X ;  /* 0x0000000000057919 */ /* 0x000ee40000002500 */
[----:B------:R-:W-:Y:S01]  /*03a0*/  R2UR UR4, R0 ;  /* 0x00000000000472ca */ /* 0x000fe200000e0000 */
[----:B------:R-:W0:Y:S02]  /*03b0*/  S2R R85, SR_CTAID.Y ;  /* 0x0000000000557919 */ /* 0x000e240000002600 */
[----:B------:R-:W4:Y:S08]  /*03c0*/  S2UR UR5, SR_CgaCtaId ;  /* 0x00000000000579c3 */ /* 0x000f300000008800 */
[----:B------:R-:W2:Y:S08]  /*03d0*/  LDC R3, c[0x0][0x3b8] ;  /* 0x0000ee00ff037b82 */ /* 0x000eb00000000800 */
[----:B------:R-:W2:Y:S01]  /*03e0*/  LDC.64 R8, c[0x0][0x380] ;  /* 0x0000e000ff087b82 */ /* 0x000ea20000000a00 */
[----:B-1----:R-:W-:Y:S01]  /*03f0*/  LOP3.LUT R20, R86, 0x3f, RZ, 0xc0, !PT ;  /* 0x0000003f56147812 */ /* 0x002fe200078ec0ff */
[----:B----4-:R-:W-:-:S06]  /*0400*/  ULEA UR4, UR5, UR4, 0x18 ;  /* 0x0000000405047291 */ /* 0x010fcc000f8ec0ff */
[----:B------:R-:W-:Y:S01]  /*0410*/  BAR.SYNC.DEFER_BLOCKING 0x0 ;  /* 0x0000000000007b1d */ /* 0x000fe20000010000 */
[----:B------:R-:W-:Y:S01]  /*0420*/  SHF.R.U32.HI R22, RZ, 0x6, R86 ;  /* 0x00000006ff167819 */ /* 0x000fe20000011656 */
[----:B---3--:R-:W-:-:S03]  /*0430*/  IMAD R2, R5, 0x40, R20 ;  /* 0x0000004005027824 */ /* 0x008fc600078e0214 */
[----:B------:R-:W-:Y:S01]  /*0440*/  SGXT.U32 R22, R22, 0x2 ;  /* 0x000000021616781a */ /* 0x000fe20000000000 */
[----:B0-----:R-:W-:Y:S02]  /*0450*/  IMAD R0, R85, R6, RZ ;  /* 0x0000000655007224 */ /* 0x001fe400078e02ff */
[----:B------:R-:W0:Y:S01]  /*0460*/  LDC.64 R78, c[0x0][0x3c0] ;  /* 0x0000f000ff4e7b82 */ /* 0x000e220000000a00 */
[----:B------:R-:W-:Y:S02]  /*0470*/  IMAD R4, R2, R7, RZ ;  /* 0x0000000702047224 */ /* 0x000fe400078e02ff */
[----:B------:R-:W-:Y:S02]  /*0480*/  IMAD.SHL.U32 R5, R0, 0x2, RZ ;  /* 0x0000000200057824 */ /* 0x000fe400078e00ff */
[----:B--2---:R-:W-:Y:S02]  /*0490*/  IMAD R7, R22, R3, RZ ;  /* 0x0000000316077224 */ /* 0x004fe400078e02ff */
[----:B------:R-:W-:Y:S01]  /*04a0*/  IMAD.SHL.U32 R6, R4, 0x2, RZ ;  /* 0x0000000204067824 */ /* 0x000fe200078e00ff */
[----:B------:R-:W1:Y:S01]  /*04b0*/  LDC.64 R82, c[0x0][0x388] ;  /* 0x0000e200ff527b82 */ /* 0x000e620000000a00 */
[----:B------:R-:W-:-:S03]  /*04c0*/  IMAD.HI R2, R0, 0x2, RZ ;  /* 0x0000000200027827 */ /* 0x000fc600078e02ff */
[----:B------:R-:W-:Y:S01]  /*04d0*/  IADD3 R0, P0, P1, R6, R8, R5 ;  /* 0x0000000806007210 */ /* 0x000fe2000791e005 */
[----:B------:R-:W-:-:S04]  /*04e0*/  IMAD.HI R4, R4, 0x2, RZ ;  /* 0x0000000204047827 */ /* 0x000fc800078e02ff */
[C---:B------:R-:W-:Y:S01]  /*04f0*/  IMAD R11, R3.reuse, 0x4, R7 ;  /* 0x00000004030b7824 */ /* 0x040fe200078e0207 */
[----:B------:R-:W2:Y:S01]  /*0500*/  LDS R68, [UR4] ;  /* 0x00000004ff447984 */ /* 0x000ea20008000800 */
[----:B------:R-:W-:Y:S02]  /*0510*/  IADD3.X R2, PT, PT, R4, R9, R2, P0, P1 ;  /* 0x0000000904027210 */ /* 0x000fe400007e2402 */
[----:B------:R-:W-:Y:S01]  /*0520*/  IMAD R5, R3, 0x4, R11 ;  /* 0x0000000403057824 */ /* 0x000fe200078e020b */
[----:B------:R-:W-:Y:S01]  /*0530*/  BAR.SYNC.DEFER_BLOCKING 0x0 ;  /* 0x0000000000007b1d */ /* 0x000fe20000010000 */
[-C--:B------:R-:W-:Y:S02]  /*0540*/  LEA R8, P0, R7, R0.reuse, 0x1 ;  /* 0x0000000007087211 */ /* 0x080fe400078008ff */
[----:B------:R-:W-:Y:S01]  /*0550*/  IMAD R15, R3, 0x4, R5 ;  /* 0x00000004030f7824 */ /* 0x000fe200078e0205 */
[----:B------:R-:W-:Y:S02]  /*0560*/  LEA R12, P1, R5, R0, 0x1 ;  /* 0x00000000050c7211 */ /* 0x000fe400078208ff */
[----:B------:R-:W-:Y:S01]  /*0570*/  LEA.HI.X.SX32 R9, R7, R2, 0x1, P0 ;  /* 0x0000000207097211 */ /* 0x000fe200000f0eff */
[----:B------:R-:W-:Y:S01]  /*0580*/  IMAD R17, R3, 0x4, R15 ;  /* 0x0000000403117824 */ /* 0x000fe200078e020f */
[----:B------:R-:W-:-:S02]  /*0590*/  LEA R10, P0, R11, R0, 0x1 ;  /* 0x000000000b0a7211 */ /* 0x000fc400078008ff */
[-C--:B------:R-:W-:Y:S01]  /*05a0*/  LEA.HI.X.SX32 R13, R5, R2.reuse, 0x1, P1 ;  /* 0x00000002050d7211 */ /* 0x080fe200008f0eff */
[----:B------:R-:W-:Y:S01]  /*05b0*/  IMAD R19, R3, 0x4, R17 ;  /* 0x0000000403137824 */ /* 0x000fe200078e0211 */
[----:B------:R-:W-:Y:S02]  /*05c0*/  LEA.HI.X.SX32 R11, R11, R2, 0x1, P0 ;  /* 0x000000020b0b7211 */ /* 0x000fe400000f0eff */
[----:B------:R-:W-:Y:S01]  /*05d0*/  LEA R14, P0, R15, R0, 0x1 ;  /* 0x000000000f0e7211 */ /* 0x000fe200078008ff */
[----:B------:R-:W-:-:S03]  /*05e0*/  IMAD R21, R3, 0x4, R19 ;  /* 0x0000000403157824 */ /* 0x000fc600078e0213 */
[----:B------:R-:W-:Y:S02]  /*05f0*/  LEA.HI.X.SX32 R15, R15, R2, 0x1, P0 ;  /* 0x000000020f0f7211 */ /* 0x000fe400000f0eff */
[----:B------:R-:W-:Y:S01]  /*0600*/  LEA R16, P0, R17, R0, 0x1 ;  /* 0x0000000011107211 */ /* 0x000fe200078008ff */
[----:B------:R-:W-:-:S03]  /*0610*/  IMAD R23, R3, 0x4, R21 ;  /* 0x0000000403177824 */ /* 0x000fc600078e0215 */
[----:B------:R-:W-:Y:S01]  /*0620*/  LEA.HI.X.SX32 R17, R17, R2, 0x1, P0 ;  /* 0x0000000211117211 */ /* 0x000fe200000f0eff */
[----:B------:R3:W5:Y:S01]  /*0630*/  LDG.E.U16 R7, desc[UR8][R12.64] ;  /* 0x000000080c077981 */ /* 0x000762000c1e1500 */
[-C--:B------:R-:W-:Y:S02]  /*0640*/  LEA R18, P0, R19, R0.reuse, 0x1 ;  /* 0x0000000013127211 */ /* 0x080fe400078008ff */
[----:B------:R-:W-:Y:S01]  /*0650*/  LEA R24, P1, R21, R0, 0x1 ;  /* 0x0000000015187211 */ /* 0x000fe200078208ff */
[----:B------:R4:W5:Y:S01]  /*0660*/  LDG.E.U16 R6, desc[UR8][R14.64] ;  /* 0x000000080e067981 */ /* 0x000962000c1e1500 */
[----:B------:R-:W-:Y:S02]  /*0670*/  LEA.HI.X.SX32 R19, R19, R2, 0x1, P0 ;  /* 0x0000000213137211 */ /* 0x000fe400000f0eff */
[----:B------:R-:W-:Y:S01]  /*0680*/  LEA R26, P0, R23, R0, 0x1 ;  /* 0x00000000171a7211 */ /* 0x000fe200078008ff */
[----:B------:R-:W5:Y:S01]  /*0690*/  LDG.E.U16 R5, desc[UR8][R8.64] ;  /* 0x0000000808057981 */ /* 0x000f62000c1e1500 */
[----:B---3--:R-:W-:Y:S01]  /*06a0*/  IMAD R13, R3, 0x4, R23 ;  /* 0x00000004030d7824 */ /* 0x008fe200078e0217 */
[----:B------:R-:W-:-:S02]  /*06b0*/  LEA.HI.X.SX32 R25, R21, R2, 0x1, P1 ;  /* 0x0000000215197211 */ /* 0x000fc400008f0eff */
[----:B------:R-:W5:Y:S01]  /*06c0*/  LDG.E.U16 R4, desc[UR8][R10.64] ;  /* 0x000000080a047981 */ /* 0x000f62000c1e1500 */
[----:B----4-:R-:W-:Y:S01]  /*06d0*/  IMAD R15, R3, 0x4, R13 ;  /* 0x00000004030f7824 */ /* 0x010fe200078e020d */
[----:B------:R-:W-:Y:S02]  /*06e0*/  LEA.HI.X.SX32 R27, R23, R2, 0x1, P0 ;  /* 0x00000002171b7211 */ /* 0x000fe400000f0eff */
[----:B------:R-:W-:Y:S01]  /*06f0*/  LEA R28, P0, R13, R0, 0x1 ;  /* 0x000000000d1c7211 */ /* 0x000fe200078008ff */
[----:B------:R-:W-:Y:S01]  /*0700*/  IMAD R21, R3, 0x4, R15 ;  /* 0x0000000403157824 */ /* 0x000fe200078e020f */
[----:B------:R3:W5:Y:S02]  /*0710*/  LDG.E.U16 R9, desc[UR8][R16.64] ;  /* 0x0000000810097981 */ /* 0x000764000c1e1500 */
[----:B------:R-:W-:Y:S02]  /*0720*/  LEA.HI.X.SX32 R29, R13, R2, 0x1, P0 ;  /* 0x000000020d1d7211 */ /* 0x000fe400000f0eff */
[----:B------:R-:W-:Y:S01]  /*0730*/  LEA R30, P1, R21, R0, 0x1 ;  /* 0x00000000151e7211 */ /* 0x000fe200078208ff */
[----:B------:R4:W5:Y:S01]  /*0740*/  LDG.E.U16 R8, desc[UR8][R18.64] ;  /* 0x0000000812087981 */ /* 0x000962000c1e1500 */
[----:B------:R-:W-:-:S03]  /*0750*/  LEA R23, R3, R21, 0x2 ;  /* 0x0000001503177211 */ /* 0x000fc600078e10ff */
[----:B------:R0:W5:Y:S01]  /*0760*/  LDG.E.U16 R11, desc[UR8][R24.64] ;  /* 0x00000008180b7981 */ /* 0x000162000c1e1500 */
[----:B---3--:R-:W-:Y:S02]  /*0770*/  LEA R16, P0, R15, R0, 0x1 ;  /* 0x000000000f107211 */ /* 0x008fe400078008ff */
[-C--:B------:R-:W-:Y:S01]  /*0780*/  LEA.HI.X.SX32 R31, R21, R2.reuse, 0x1, P1 ;  /* 0x00000002151f7211 */ /* 0x080fe200008f0eff */
[----:B------:R-:W-:Y:S01]  /*0790*/  IMAD R21, R3, 0x4, R23 ;  /* 0x0000000403157824 */ /* 0x000fe200078e0217 */
[----:B------:R-:W-:Y:S01]  /*07a0*/  LEA.HI.X.SX32 R17, R15, R2, 0x1, P0 ;  /* 0x000000020f117211 */ /* 0x000fe200000f0eff */
[----:B------:R3:W5:Y:S01]  /*07b0*/  LDG.E.U16 R10, desc[UR8][R26.64] ;  /* 0x000000081a0a7981 */ /* 0x000762000c1e1500 */
[----:B----4-:R-:W-:-:S03]  /*07c0*/  LEA R18, P0, R23, R0, 0x1 ;  /* 0x0000000017127211 */ /* 0x010fc600078008ff */
[----:B------:R4:W5:Y:S01]  /*07d0*/  LDG.E.U16 R13, desc[UR8][R28.64] ;  /* 0x000000081c0d7981 */ /* 0x000962000c1e1500 */
[----:B------:R-:W-:Y:S01]  /*07e0*/  LEA.HI.X.SX32 R19, R23, R2, 0x1, P0 ;  /* 0x0000000217137211 */ /* 0x000fe200000f0eff */
[----:B------:R-:W-:Y:S01]  /*07f0*/  IMAD R23, R3, 0x4, R21 ;  /* 0x0000000403177824 */ /* 0x000fe200078e0215 */
[C---:B0-----:R-:W-:Y:S01]  /*0800*/  LEA R24, P0, R21.reuse, R0, 0x1 ;  /* 0x0000000015187211 */ /* 0x041fe200078008ff */
[----:B------:R-:W5:Y:S03]  /*0810*/  LDG.E.U16 R12, desc[UR8][R16.64] ;  /* 0x00000008100c7981 */ /* 0x000f66000c1e1500 */
[----:B------:R-:W-:Y:S01]  /*0820*/  LEA.HI.X.SX32 R25, R21, R2, 0x1, P0 ;  /* 0x0000000215197211 */ /* 0x000fe200000f0eff */
[----:B------:R-:W-:Y:S01]  /*0830*/  IMAD R21, R3, 0x4, R23 ;  /* 0x0000000403157824 */ /* 0x000fe200078e0217 */
[-C--:B---3--:R-:W-:Y:S01]  /*0840*/  LEA R26, P0, R23, R0.reuse, 0x1 ;  /* 0x00000000171a7211 */ /* 0x088fe200078008ff */
[----:B------:R0:W5:Y:S02]  /*0850*/  LDG.E.U16 R14, desc[UR8][R18.64] ;  /* 0x00000008120e7981 */ /* 0x000164000c1e1500 */
[----:B------:R-:W-:Y:S01]  /*0860*/  IMAD R33, R3, 0x4, R21 ;  /* 0x0000000403217824 */ /* 0x000fe200078e0215 */
[----:B----4-:R-:W-:Y:S01]  /*0870*/  LEA R28, P1, R21, R0, 0x1 ;  /* 0x00000000151c7211 */ /* 0x010fe200078208ff */
[----:B------:R-:W5:Y:S01]  /*0880*/  LDG.E.U16 R15, desc[UR8][R30.64] ;  /* 0x000000081e0f7981 */ /* 0x000f62000c1e1500 */
[----:B------:R-:W-:-:S02]  /*0890*/  LEA.HI.X.SX32 R27, R23, R2, 0x1, P0 ;  /* 0x00000002171b7211 */ /* 0x000fc400000f0eff */
[----:B------:R-:W-:Y:S01]  /*08a0*/  LEA.HI.X.SX32 R29, R21, R2, 0x1, P1 ;  /* 0x00000002151d7211 */ /* 0x000fe200008f0eff */
[----:B------:R-:W-:Y:S01]  /*08b0*/  IMAD R21, R3, 0x4, R33 ;  /* 0x0000000403157824 */ /* 0x000fe200078e0221 */
[C---:B------:R-:W-:Y:S01]  /*08c0*/  LEA R32, P0, R33.reuse, R0, 0x1 ;  /* 0x0000000021207211 */ /* 0x040fe200078008ff */
[----:B------:R3:W5:Y:S03]  /*08d0*/  LDG.E.U16 R17, desc[UR8][R24.64] ;  /* 0x0000000818117981 */ /* 0x000766000c1e1500 */
[----:B------:R-:W-:Y:S01]  /*08e0*/  LEA.HI.X.SX32 R33, R33, R2, 0x1, P0 ;  /* 0x0000000221217211 */ /* 0x000fe200000f0eff */
[----:B------:R-:W-:Y:S01]  /*08f0*/  IMAD R23, R3, 0x4, R21 ;  /* 0x0000000403177824 */ /* 0x000fe200078e0215 */
[C---:B0-----:R-:W-:Y:S01]  /*0900*/  LEA R18, P0, R21.reuse, R0, 0x1 ;  /* 0x0000000015127211 */ /* 0x041fe200078008ff */
[----:B------:R0:W5:Y:S03]  /*0910*/  LDG.E.U16 R16, desc[UR8][R26.64] ;  /* 0x000000081a107981 */ /* 0x000166000c1e1500 */
[----:B------:R-:W-:Y:S01]  /*0920*/  LEA.HI.X.SX32 R19, R21, R2, 0x1, P0 ;  /* 0x0000000215137211 */ /* 0x000fe200000f0eff */
[----:B------:R-:W-:Y:S01]  /*0930*/  IMAD R21, R3, 0x4, R23 ;  /* 0x0000000403157824 */ /* 0x000fe200078e0217 */
[-C--:B---3--:R-:W-:Y:S01]  /*0940*/  LEA R24, P0, R23, R0.reuse, 0x1 ;  /* 0x0000000017187211 */ /* 0x088fe200078008ff */
[----:B------:R3:W5:Y:S02]  /*0950*/  LDG.E.U16 R37, desc[UR8][R28.64] ;  /* 0x000000081c257981 */ /* 0x000764000c1e1500 */
[----:B------:R-:W-:Y:S01]  /*0960*/  IMAD R35, R3, 0x4, R21 ;  /* 0x0000000403237824 */ /* 0x000fe200078e0215 */
[----:B------:R-:W-:Y:S01]  /*0970*/  LEA R30, P1, R21, R0, 0x1 ;  /* 0x00000000151e7211 */ /* 0x000fe200078208ff */
[----:B------:R-:W5:Y:S01]  /*0980*/  LDG.E.U16 R34, desc[UR8][R32.64] ;  /* 0x0000000820227981 */ /* 0x000f62000c1e1500 */
[----:B------:R-:W-:-:S02]  /*0990*/  LEA.HI.X.SX32 R25, R23, R2, 0x1, P0 ;  /* 0x0000000217197211 */ /* 0x000fc400000f0eff */
[----:B------:R-:W-:Y:S01]  /*09a0*/  LEA.HI.X.SX32 R31, R21, R2, 0x1, P1 ;  /* 0x00000002151f7211 */ /* 0x000fe200008f0eff */
[----:B------:R-:W-:Y:S01]  /*09b0*/  IMAD R21, R3, 0x4, R35 ;  /* 0x0000000403157824 */ /* 0x000fe200078e0223 */
[C---:B0-----:R-:W-:Y:S01]  /*09c0*/  LEA R26, P0, R35.reuse, R0, 0x1 ;  /* 0x00000000231a7211 */ /* 0x041fe200078008ff */
[----:B------:R0:W5:Y:S03]  /*09d0*/  LDG.E.U16 R39, desc[UR8][R18.64] ;  /* 0x0000000812277981 */ /* 0x000166000c1e1500 */
[----:B------:R-:W-:Y:S01]  /*09e0*/  LEA.HI.X.SX32 R27, R35, R2, 0x1, P0 ;  /* 0x00000002231b7211 */ /* 0x000fe200000f0eff */
[----:B------:R-:W-:Y:S01]  /*09f0*/  IMAD R23, R3, 0x4, R21 ;  /* 0x0000000403177824 */ /* 0x000fe200078e0215 */
[C---:B---3--:R-:W-:Y:S01]  /*0a00*/  LEA R28, P0, R21.reuse, R0, 0x1 ;  /* 0x00000000151c7211 */ /* 0x048fe200078008ff */
[----:B------:R3:W5:Y:S03]  /*0a10*/  LDG.E.U16 R36, desc[UR8][R24.64] ;  /* 0x0000000818247981 */ /* 0x000766000c1e1500 */
[----:B------:R-:W-:Y:S01]  /*0a20*/  LEA.HI.X.SX32 R29, R21, R2, 0x1, P0 ;  /* 0x00000002151d7211 */ /* 0x000fe200000f0eff */
[----:B------:R-:W-:Y:S01]  /*0a30*/  IMAD R21, R3, 0x4, R23 ;  /* 0x0000000403157824 */ /* 0x000fe200078e0217 */
[-C--:B0-----:R-:W-:Y:S01]  /*0a40*/  LEA R18, P0, R23, R0.reuse, 0x1 ;  /* 0x0000000017127211 */ /* 0x081fe200078008ff */
[----:B------:R0:W5:Y:S02]  /*0a50*/  LDG.E.U16 R38, desc[UR8][R26.64] ;  /* 0x000000081a267981 */ /* 0x000164000c1e1500 */
[----:B------:R-:W-:Y:S01]  /*0a60*/  IMAD R35, R3, 0x4, R21 ;  /* 0x0000000403237824 */ /* 0x000fe200078e0215 */
[----:B------:R-:W-:Y:S01]  /*0a70*/  LEA R32, P1, R21, R0, 0x1 ;  /* 0x0000000015207211 */ /* 0x000fe200078208ff */
[----:B------:R-:W5:Y:S01]  /*0a80*/  LDG.E.U16 R41, desc[UR8][R30.64] ;  /* 0x000000081e297981 */ /* 0x000f62000c1e1500 */
[----:B------:R-:W-:-:S02]  /*0a90*/  LEA.HI.X.SX32 R19, R23, R2, 0x1, P0 ;  /* 0x0000000217137211 */ /* 0x000fc400000f0eff */
[----:B------:R-:W-:Y:S01]  /*0aa0*/  LEA.HI.X.SX32 R33, R21, R2, 0x1, P1 ;  /* 0x0000000215217211 */ /* 0x000fe200008f0eff */
[----:B------:R-:W-:Y:S01]  /*0ab0*/  IMAD R21, R3, 0x4, R35 ;  /* 0x0000000403157824 */ /* 0x000fe200078e0223 */
[C---:B---3--:R-:W-:Y:S01]  /*0ac0*/  LEA R24, P0, R35.reuse, R0, 0x1 ;  /* 0x0000000023187211 */ /* 0x048fe200078008ff */
        /* <DEDUP_REMOVED lines=11> */
[----:B------:R4:W5:Y:S01]  /*0b80*/  LDG.E.U16 R47, desc[UR8][R26.64] ;  /* 0x000000081a2f7981 */ /* 0x000962000c1e1500 */
        /* <DEDUP_REMOVED lines=11> */
[-C--:B----4-:R-:W-:Y:S01]  /*0c40*/  LEA R26, P0, R23, R0.reuse, 0x1 ;  /* 0x00000000171a7211 */ /* 0x090fe200078008ff */
[----:B------:R4:W5:Y:S02]  /*0c50*/  LDG.E.U16 R46, desc[UR8][R18.64] ;  /* 0x00000008122e7981 */ /* 0x000964000c1e1500 */
[----:B------:R-:W-:Y:S01]  /*0c60*/  IMAD R35, R3, 0x4, R21 ;  /* 0x0000000403237824 */ /* 0x000fe200078e0215 */
[----:B0-----:R-:W-:Y:S01]  /*0c70*/  LEA R32, P1, R21, R0, 0x1 ;  /* 0x0000000015207211 */ /* 0x001fe200078208ff */
[----:B------:R-:W5:Y:S01]  /*0c80*/  LDG.E.U16 R49, desc[UR8][R30.64] ;  /* 0x000000081e317981 */ /* 0x000f62000c1e1500 */
[----:B------:R-:W-:-:S02]  /*0c90*/  LEA.HI.X.SX32 R27, R23, R2, 0x1, P0 ;  /* 0x00000002171b7211 */ /* 0x000fc400000f0eff */
[----:B------:R-:W-:Y:S01]  /*0ca0*/  LEA.HI.X.SX32 R33, R21, R2, 0x1, P1 ;  /* 0x0000000215217211 */ /* 0x000fe200008f0eff */
[----:B------:R0:W5:Y:S01]  /*0cb0*/  LDG.E.U16 R51, desc[UR8][R24.64] ;  /* 0x0000000818337981 */ /* 0x000162000c1e1500 */
[----:B---3--:R-:W-:Y:S02]  /*0cc0*/  LEA R28, P0, R35, R0, 0x1 ;  /* 0x00000000231c7211 */ /* 0x008fe400078008ff */
[----:B------:R-:W-:Y:S01]  /*0cd0*/  LEA R21, R3, R35, 0x2 ;  /* 0x0000002303157211 */ /* 0x000fe200078e10ff */
[----:B------:R3:W5:Y:S01]  /*0ce0*/  LDG.E.U16 R48, desc[UR8][R26.64] ;  /* 0x000000081a307981 */ /* 0x000762000c1e1500 */
[----:B------:R-:W-:Y:S02]  /*0cf0*/  LEA.HI.X.SX32 R29, R35, R2, 0x1, P0 ;  /* 0x00000002231d7211 */ /* 0x000fe400000f0eff */
[----:B----4-:R-:W-:Y:S01]  /*0d00*/  LEA R18, P0, R21, R0, 0x1 ;  /* 0x0000000015127211 */ /* 0x010fe200078008ff */
[----:B------:R-:W-:Y:S01]  /*0d10*/  IMAD R23, R3, 0x4, R21 ;  /* 0x0000000403177824 */ /* 0x000fe200078e0215 */
[----:B------:R-:W5:Y:S02]  /*0d20*/  LDG.E.U16 R53, desc[UR8][R32.64] ;  /* 0x0000000820357981 */ /* 0x000f64000c1e1500 */
[----:B------:R-:W-:Y:S01]  /*0d30*/  LEA.HI.X.SX32 R19, R21, R2, 0x1, P0 ;  /* 0x0000000215137211 */ /* 0x000fe200000f0eff */
[----:B------:R-:W-:Y:S01]  /*0d40*/  IMAD R21, R3, 0x4, R23 ;  /* 0x0000000403157824 */ /* 0x000fe200078e0217 */
[-C--:B0-----:R-:W-:Y:S01]  /*0d50*/  LEA R24, P0, R23, R0.reuse, 0x1 ;  /* 0x0000000017187211 */ /* 0x081fe200078008ff */
[----:B------:R0:W5:Y:S02]  /*0d60*/  LDG.E.U16 R50, desc[UR8][R28.64] ;  /* 0x000000081c327981 */ /* 0x000164000c1e1500 */
[----:B------:R-:W-:Y:S01]  /*0d70*/  IMAD R35, R3, 0x4, R21 ;  /* 0x0000000403237824 */ /* 0x000fe200078e0215 */
[----:B------:R-:W-:Y:S01]  /*0d80*/  LEA R30, P1, R21, R0, 0x1 ;  /* 0x00000000151e7211 */ /* 0x000fe200078208ff */
[----:B------:R4:W5:Y:S01]  /*0d90*/  LDG.E.U16 R55, desc[UR8][R18.64] ;  /* 0x0000000812377981 */ /* 0x000962000c1e1500 */
        /* <DEDUP_REMOVED lines=8> */
[----:B------:R-:W5:Y:S03]  /*0e20*/  LDG.E.U16 R57, desc[UR8][R30.64] ;  /* 0x000000081e397981 */ /* 0x000f66000c1e1500 */
[----:B------:R-:W-:Y:S01]  /*0e30*/  LEA.HI.X.SX32 R29, R21, R2, 0x1, P0 ;  /* 0x00000002151d7211 */ /* 0x000fe200000f0eff */
[----:B------:R-:W-:Y:S01]  /*0e40*/  IMAD R21, R3, 0x4, R23 ;  /* 0x0000000403157824 */ /* 0x000fe200078e0217 */
[-C--:B----4-:R-:W-:Y:S01]  /*0e50*/  LEA R18, P0, R23, R0.reuse, 0x1 ;  /* 0x0000000017127211 */ /* 0x090fe200078008ff */
        /* <DEDUP_REMOVED lines=53> */
[----:B------:R-:W-:Y:S02]  /*11b0*/  LEA.HI.X.SX32 R31, R21, R2, 0x1, P1 ;  /* 0x00000002151f7211 */ /* 0x000fe400008f0eff */
[----:B---3--:R-:W-:Y:S01]  /*11c0*/  LEA R26, P0, R35, R0, 0x1 ;  /* 0x00000000231a7211 */ /* 0x008fe200078008ff */
[----:B------:R3:W5:Y:S01]  /*11d0*/  LDG.E.U16 R70, desc[UR8][R24.64] ;  /* 0x0000000818467981 */ /* 0x000762000c1e1500 */
[----:B------:R-:W-:Y:S02]  /*11e0*/  LEA R21, R3, R35, 0x2 ;  /* 0x0000002303157211 */ /* 0x000fe400078e10ff */
[----:B------:R-:W-:Y:S01]  /*11f0*/  LEA.HI.X.SX32 R27, R35, R2, 0x1, P0 ;  /* 0x00000002231b7211 */ /* 0x000fe200000f0eff */
[----:B------:R-:W5:Y:S01]  /*1200*/  LDG.E.U16 R73, desc[UR8][R30.64] ;  /* 0x000000081e497981 */ /* 0x000f62000c1e1500 */
[----:B0-----:R-:W-:Y:S01]  /*1210*/  LEA R28, P0, R21, R0, 0x1 ;  /* 0x00000000151c7211 */ /* 0x001fe200078008ff */
[----:B------:R-:W-:Y:S02]  /*1220*/  IMAD R23, R3, 0x4, R21 ;  /* 0x0000000403177824 */ /* 0x000fe400078e0215 */
[----:B------:R0:W5:Y:S01]  /*1230*/  LDG.E.U16 R72, desc[UR8][R26.64] ;  /* 0x000000081a487981 */ /* 0x000162000c1e1500 */
[----:B------:R-:W-:Y:S01]  /*1240*/  LEA.HI.X.SX32 R29, R21, R2, 0x1, P0 ;  /* 0x00000002151d7211 */ /* 0x000fe200000f0eff */
[----:B------:R-:W-:Y:S01]  /*1250*/  IMAD R21, R3, 0x4, R23 ;  /* 0x0000000403157824 */ /* 0x000fe200078e0217 */
[----:B----4-:R-:W-:-:S03]  /*1260*/  LEA R18, P0, R23, R0, 0x1 ;  /* 0x0000000017127211 */ /* 0x010fc600078008ff */
[----:B------:R-:W-:Y:S01]  /*1270*/  IMAD R35, R3, 0x4, R21 ;  /* 0x0000000403237824 */ /* 0x000fe200078e0215 */
[----:B------:R-:W-:Y:S01]  /*1280*/  LEA R32, P1, R21, R0, 0x1 ;  /* 0x0000000015207211 */ /* 0x000fe200078208ff */
[----:B------:R4:W5:Y:S01]  /*1290*/  LDG.E.U16 R75, desc[UR8][R28.64] ;  /* 0x000000081c4b7981 */ /* 0x000962000c1e1500 */
[-C--:B------:R-:W-:Y:S02]  /*12a0*/  LEA.HI.X.SX32 R19, R23, R2.reuse, 0x1, P0 ;  /* 0x0000000217137211 */ /* 0x080fe400000f0eff */
        /* <DEDUP_REMOVED lines=18> */
[----:B---3--:R-:W-:Y:S01]  /*13d0*/  LEA R18, P0, R35, R0, 0x1 ;  /* 0x0000000023127211 */ /* 0x008fe200078008ff */
[----:B------:R3:W5:Y:S02]  /*13e0*/  LDG.E.U16 R80, desc[UR8][R28.64] ;  /* 0x000000081c507981 */ /* 0x000764000c1e1500 */
[----:B------:R-:W-:Y:S01]  /*13f0*/  IMAD R23, R3, 0x4, R21 ;  /* 0x0000000403177824 */ /* 0x000fe200078e0215 */
[----:B------:R-:W-:Y:S02]  /*1400*/  LEA.HI.X.SX32 R19, R35, R2, 0x1, P0 ;  /* 0x0000000223137211 */ /* 0x000fe400000f0eff */
[----:B------:R-:W-:Y:S01]  /*1410*/  SHF.R.U32.HI R84, RZ, 0x5, R86 ;  /* 0x00000005ff547819 */ /* 0x000fe20000011656 */
[----:B0-----:R-:W-:Y:S01]  /*1420*/  IMAD R33, R3, 0x4, R23 ;  /* 0x0000000403217824 */ /* 0x001fe200078e0217 */
[----:B----4-:R-:W-:-:S02]  /*1430*/  LEA R24, P0, R21, R0, 0x1 ;  /* 0x0000000015187211 */ /* 0x010fc400078008ff */
[----:B------:R-:W-:Y:S01]  /*1440*/  ISETP.GE.U32.AND P3, PT, R86, 0x20, PT ;  /* 0x000000205600780c */ /* 0x000fe20003f66070 */
[----:B------:R-:W-:Y:S01]  /*1450*/  IMAD R3, R3, 0x4, R33 ;  /* 0x0000000403037824 */ /* 0x000fe200078e0221 */
[----:B------:R-:W-:Y:S01]  /*1460*/  LEA.HI.X.SX32 R25, R21, R2, 0x1, P0 ;  /* 0x0000000215197211 */ /* 0x000fe200000f0eff */
[----:B------:R-:W5:Y:S01]  /*1470*/  LDG.E.U16 R19, desc[UR8][R18.64] ;  /* 0x0000000812137981 */ /* 0x000f62000c1e1500 */
[----:B------:R-:W-:Y:S02]  /*1480*/  LEA R26, P0, R23, R0, 0x1 ;  /* 0x00000000171a7211 */ /* 0x000fe400078008ff */
[----:B--2---:R-:W-:Y:S01]  /*1490*/  R2UR UR5, R68 ;  /* 0x00000000440572ca */ /* 0x004fe200000e0000 */
[----:B------:R-:W-:Y:S01]  /*14a0*/  IMAD R78, R85, R78, RZ ;  /* 0x0000004e554e7224 */ /* 0x000fe200078e02ff */
[----:B------:R-:W-:Y:S01]  /*14b0*/  LEA.HI.X.SX32 R27, R23, R2, 0x1, P0 ;  /* 0x00000002171b7211 */ /* 0x000fe200000f0eff */
[----:B------:R0:W5:Y:S01]  /*14c0*/  LDG.E.U16 R25, desc[UR8][R24.64] ;  /* 0x0000000818197981 */ /* 0x000162000c1e1500 */
[----:B---3--:R-:W-:-:S02]  /*14d0*/  LEA R28, P0, R3, R0, 0x1 ;  /* 0x00000000031c7211 */ /* 0x008fc400078008ff */
[----:B------:R-:W-:Y:S01]  /*14e0*/  LEA R32, P1, R33, R0, 0x1 ;  /* 0x0000000021207211 */ /* 0x000fe200078208ff */
[----:B------:R2:W5:Y:S01]  /*14f0*/  LDG.E.U16 R31, desc[UR8][R30.64] ;  /* 0x000000081e1f7981 */ /* 0x000562000c1e1500 */
[-C--:B------:R-:W-:Y:S02]  /*1500*/  LEA.HI.X.SX32 R29, R3, R2.reuse, 0x1, P0 ;  /* 0x00000002031d7211 */ /* 0x080fe400000f0eff */
[----:B------:R-:W3:Y:S01]  /*1510*/  LDC R3, c[0x0][0x3c8] ;  /* 0x0000f200ff037b82 */ /* 0x000ee20000000800 */
[----:B------:R-:W-:Y:S01]  /*1520*/  LOP3.LUT R21, R86, 0xc0, RZ, 0xc0, !PT ;  /* 0x000000c056157812 */ /* 0x000fe200078ec0ff */
[----:B------:R2:W5:Y:S01]  /*1530*/  LDG.E.U16 R26, desc[UR8][R26.64] ;  /* 0x000000081a1a7981 */ /* 0x000562000c1e1500 */
[----:B0-----:R-:W-:Y:S01]  /*1540*/  IMAD.SHL.U32 R24, R84, 0x200000, RZ ;  /* 0x0020000054187824 */ /* 0x001fe200078e00ff */
[----:B------:R-:W-:Y:S02]  /*1550*/  LOP3.LUT R0, R86, 0xff, RZ, 0xc0, !PT ;  /* 0x000000ff56007812 */ /* 0x000fe400078ec0ff */
[----:B------:R-:W-:Y:S01]  /*1560*/  LEA.HI.X.SX32 R33, R33, R2, 0x1, P1 ;  /* 0x0000000221217211 */ /* 0x000fe200008f0eff */
[----:B------:R2:W5:Y:S01]  /*1570*/  LDG.E.U16 R28, desc[UR8][R28.64] ;  /* 0x000000081c1c7981 */ /* 0x000562000c1e1500 */
[----:B------:R-:W-:-:S02]  /*1580*/  LOP3.LUT R24, R24, 0x600000, RZ, 0xc0, !PT ;  /* 0x0060000018187812 */ /* 0x000fc400078ec0ff */
[----:B------:R-:W-:Y:S02]  /*1590*/  SHF.R.U32.HI R21, RZ, 0x2, R21 ;  /* 0x00000002ff157819 */ /* 0x000fe40000011615 */
[----:B------:R2:W5:Y:S01]  /*15a0*/  LDG.E.U16 R33, desc[UR8][R32.64] ;  /* 0x0000000820217981 */ /* 0x000562000c1e1500 */
[----:B------:R-:W-:-:S05]  /*15b0*/  VIADD R23, R24, UR5 ;  /* 0x0000000518177c36 */ /* 0x000fca0008000000 */
[----:B------:R-:W-:Y:S02]  /*15c0*/  R2UR UR7, R23 ;  /* 0x00000000170772ca */ /* 0x000fe400000e0000 */
[----:B------:R-:W0:Y:S01]  /*15d0*/  S2R R23, SR_CgaCtaId ;  /* 0x0000000000177919 */ /* 0x000e220000008800 */
[----:B---3--:R-:W-:Y:S01]  /*15e0*/  IMAD R18, R0, R3, RZ ;  /* 0x0000000300127224 */ /* 0x008fe200078e02ff */
[----:B------:R-:W-:-:S04]  /*15f0*/  LOP3.LUT R0, R84, 0x4, RZ, 0xc0, !PT ;  /* 0x0000000454007812 */ /* 0x000fc800078ec0ff */
[----:B------:R-:W-:Y:S02]  /*1600*/  R2UR UR10, R0 ;  /* 0x00000000000a72ca */ /* 0x000fe400000e0000 */
[----:B------:R-:W-:Y:S01]  /*1610*/  LOP3.LUT R0, R86, 0xff, RZ, 0xc0, !PT ;  /* 0x000000ff56007812 */ /* 0x000fe200078ec0ff */
[----:B------:R-:W-:Y:S02]  /*1620*/  IMAD.SHL.U32 R2, R18, 0x2, RZ ;  /* 0x0000000212027824 */ /* 0x000fe400078e00ff */
[----:B------:R-:W-:Y:S02]  /*1630*/  IMAD.SHL.U32 R3, R78, 0x2, RZ ;  /* 0x000000024e037824 */ /* 0x000fe400078e00ff */
[----:B------:R-:W-:Y:S02]  /*1640*/  IMAD.SHL.U32 R0, R0, 0x2, RZ ;  /* 0x0000000200007824 */ /* 0x000fe400078e00ff */
[----:B------:R-:W-:Y:S01]  /*1650*/  IMAD.HI R18, R18, 0x2, RZ ;  /* 0x0000000212127827 */ /* 0x000fe200078e02ff */
[----:B-1----:R-:W-:-:S02]  /*1660*/  IADD3 R2, P1, P2, R2, R82, R3 ;  /* 0x0000005202027210 */ /* 0x002fc40007a3e003 */
[----:B------:R-:W-:Y:S01]  /*1670*/  LOP3.LUT R0, R0, R21, RZ, 0x3c, !PT ;  /* 0x0000001500007212 */ /* 0x000fe200078e3cff */
[----:B------:R-:W-:Y:S01]  /*1680*/  IMAD.HI R78, R78, 0x2, RZ ;  /* 0x000000024e4e7827 */ /* 0x000fe200078e02ff */
[----:B0-2---:R-:W-:Y:S09]  /*1690*/  @P3 BRA `(.L_x_5) ;  /* 0x0000000000183947 */ /* 0x005ff20003800000 */
[----:B------:R-:W-:Y:S01]  /*16a0*/  ELECT P0, URZ, PT ;  /* 0x0000000000ff782f */ /* 0x000fe20003800000 */
[----:B------:R-:W-:Y:S01]  /*16b0*/  IMAD.MOV.U32 R21, RZ, RZ, 0x1 ;  /* 0x00000001ff157424 */ /* 0x000fe200078e00ff */
[----:B------:R-:W-:Y:S11]  /*16c0*/  UVIRTCOUNT.DEALLOC.SMPOOL 0x80 ;  /* 0x000000800000784c */ /* 0x000ff60000000000 */
[----:B------:R-:W-:-:S04]  /*16d0*/  @P0 MOV R30, 0x40 ;  /* 0x00000040001e0802 */ /* 0x000fc80000000f00 */
[----:B------:R-:W-:-:S05]  /*16e0*/  @P0 LEA R30, R23, R30, 0x18 ;  /* 0x0000001e171e0211 */ /* 0x000fca00078ec0ff */
[----:B------:R0:W-:Y:S02]  /*16f0*/  @P0 STS.U8 [R30], R21 ;  /* 0x000000151e000388 */ /* 0x0001e40000000000 */
.L_x_5:
[----:B0-----:R-:W-:Y:S01]  /*1700*/  LOP3.LUT R21, R0, 0x40, RZ, 0x3c, !PT ;  /* 0x0000004000157812 */ /* 0x001fe200078e3cff */
[----:B-----5:R0:W-:Y:S01]  /*1710*/  STS.U16 [R0+UR4], R5 ;  /* 0x0000000500007988 */ /* 0x0201e20008000404 */
[----:B------:R-:W-:Y:S01]  /*1720*/  ULEA UR7, UR10, UR7, 0x5 ;  /* 0x000000070a077291 */ /* 0x000fe2000f8e28ff */
[----:B------:R-:W-:Y:S01]  /*1730*/  LOP3.LUT P0, RZ, R86, 0xff, RZ, 0xc0, !PT ;  /* 0x000000ff56ff7812 */ /* 0x000fe2000780c0ff */
[----:B------:R-:W-:Y:S01]  /*1740*/  UMOV UR12, 0x1 ;  /* 0x00000001000c7882 */ /* 0x000fe20000000000 */
[----:B------:R-:W-:Y:S01]  /*1750*/  STS.U16 [R0+UR4+0x400], R7 ;  /* 0x0004000700007988 */ /* 0x000fe20008000404 */
[----:B------:R-:W-:-:S03]  /*1760*/  IADD3.X R3, PT, PT, R18, R83, R78, P1, P2 ;  /* 0x0000005312037210 */ /* 0x000fc60000fe444e */
[----:B------:R-:W-:Y:S01]  /*1770*/  STS.U16 [R0+UR4+0x800], R9 ;  /* 0x0008000900007988 */ /* 0x000fe20008000404 */
[----:B0-----:R-:W-:-:S03]  /*1780*/  PRMT R5, RZ, 0x7610, R5 ;  /* 0x00007610ff057816 */ /* 0x001fc60000000005 */
[----:B------:R-:W-:Y:S03]  /*1790*/  STS.U16 [R0+UR4+0xc00], R11 ;  /* 0x000c000b00007988 */ /* 0x000fe60008000404 */
[----:B------:R-:W-:Y:S01]  /*17a0*/  VOTEU.ALL UP0, P0 ;  /* 0x0000000000ff7886 */ /* 0x000fe20000000000 */
[----:B------:R-:W-:Y:S01]  /*17b0*/  STS.U16 [R0+UR4+0x1000], R13 ;  /* 0x0010000d00007988 */ /* 0x000fe20008000404 */
[----:B------:R-:W-:-:S03]  /*17c0*/  VOTEU.ALL UP1, P0 ;  /* 0x0000000000ff7886 */ /* 0x000fc60000020000 */
[----:B------:R-:W-:Y:S01]  /*17d0*/  STS.U16 [R0+UR4+0x1400], R15 ;  /* 0x0014000f00007988 */ /* 0x000fe20008000404 */
[----:B------:R-:W-:-:S04]  /*17e0*/  @!UP0 UIADD3 UR14, UPT, UPT, -UR12, 0x100000, URZ ;  /* 0x001000000c0e8890 */ /* 0x000fc8000fffe1ff */
[----:B------:R-:W-:Y:S02]  /*17f0*/  @!UP0 USHF.L.U32 UR15, UR14, 0xb, URZ ;  /* 0x0000000b0e0f8899 */ /* 0x000fe400080006ff */
[----:B------:R-:W-:Y:S01]  /*1800*/  @!UP0 USHF.L.U32 UR14, UR14, 0x1, URZ ;  /* 0x000000010e0e8899 */ /* 0x000fe200080006ff */
[----:B------:R0:W-:Y:S04]  /*1810*/  STS.U16 [R0+UR4+0x1800], R17 ;  /* 0x0018001100007988 */ /* 0x0001e80008000404 */
[----:B------:R-:W-:Y:S04]  /*1820*/  STS.U16 [R0+UR4+0x1c00], R37 ;  /* 0x001c002500007988 */ /* 0x000fe80008000404 */
[----:B------:R-:W-:Y:S01]  /*1830*/  STS.U16 [R0+UR4+0x2000], R39 ;  /* 0x0020002700007988 */ /* 0x000fe20008000404 */
[----:B0-----:R-:W0:Y:S03]  /*1840*/  LDC R17, c[0x0][0x3c4] ;  /* 0x0000f100ff117b82 */ /* 0x001e260000000800 */
[----:B------:R-:W-:Y:S04]  /*1850*/  STS.U16 [R0+UR4+0x2400], R41 ;  /* 0x0024002900007988 */ /* 0x000fe80008000404 */
[----:B------:R-:W-:Y:S04]  /*1860*/  STS.U16 [R0+UR4+0x2800], R43 ;  /* 0x0028002b00007988 */ /* 0x000fe80008000404 */
[----:B------:R-:W-:Y:S04]  /*1870*/  STS.U16 [R0+UR4+0x2c00], R45 ;  /* 0x002c002d00007988 */ /* 0x000fe80008000404 */
[----:B------:R-:W-:Y:S04]  /*1880*/  STS.U16 [R0+UR4+0x3000], R47 ;  /* 0x0030002f00007988 */ /* 0x000fe80008000404 */
[----:B------:R-:W-:Y:S04]  /*1890*/  STS.U16 [R0+UR4+0x3400], R49 ;  /* 0x0034003100007988 */ /* 0x000fe80008000404 */
[----:B------:R-:W-:Y:S01]  /*18a0*/  STS.U16 [R0+UR4+0x3800], R51 ;  /* 0x0038003300007988 */ /* 0x000fe20008000404 */
[----:B0-----:R-:W-:-:S03]  /*18b0*/  IMAD.SHL.U32 R7, R17, 0x2, RZ ;  /* 0x0000000211077824 */ /* 0x001fc600078e00ff */
[----:B------:R-:W-:Y:S01]  /*18c0*/  STS.U16 [R0+UR4+0x3c00], R53 ;  /* 0x003c003500007988 */ /* 0x000fe20008000404 */
[----:B------:R-:W-:-:S03]  /*18d0*/  IMAD.SHL.U32 R13, R17, 0x4, RZ ;  /* 0x00000004110d7824 */ /* 0x000fc600078e00ff */
[----:B------:R-:W-:Y:S04]  /*18e0*/  STS.U16 [R0+UR4+0x4000], R55 ;  /* 0x0040003700007988 */ /* 0x000fe80008000404 */
        /* <DEDUP_REMOVED lines=15> */
[----:B------:R0:W-:Y:S04]  /*19e0*/  STS.U16 [R21+UR4+0x200], R4 ;  /* 0x0002000415007988 */ /* 0x0001e80008000404 */
[----:B------:R-:W-:Y:S04]  /*19f0*/  STS.U16 [R21+UR4+0x600], R6 ;  /* 0x0006000615007988 */ /* 0x000fe80008000404 */
[----:B------:R1:W-:Y:S01]  /*1a00*/  STS.U16 [R21+UR4+0xa00], R8 ;  /* 0x000a000815007988 */ /* 0x0003e20008000404 */
[----:B0-----:R-:W0:Y:S03]  /*1a10*/  LDC R4, c[0x0][0x3f0] ;  /* 0x0000fc00ff047b82 */ /* 0x001e260000000800 */
[----:B------:R2:W-:Y:S04]  /*1a20*/  STS.U16 [R21+UR4+0xe00], R10 ;  /* 0x000e000a15007988 */ /* 0x0005e80008000404 */
[----:B------:R3:W-:Y:S01]  /*1a30*/  STS.U16 [R21+UR4+0x1200], R12 ;  /* 0x0012000c15007988 */ /* 0x0007e20008000404 */
[----:B-1----:R-:W-:-:S03]  /*1a40*/  IADD3 R8, P2, PT, R7, R2, RZ ;  /* 0x0000000207087210 */ /* 0x002fc60007f5e0ff */
[----:B------:R-:W-:Y:S01]  /*1a50*/  STS.U16 [R21+UR4+0x1600], R14 ;  /* 0x0016000e15007988 */ /* 0x000fe20008000404 */
[----:B------:R-:W-:-:S03]  /*1a60*/  LEA.HI.X.SX32 R9, R17, R3, 0x1, P2 ;  /* 0x0000000311097211 */ /* 0x000fc600010f0eff */
[----:B------:R-:W-:Y:S01]  /*1a70*/  STS.U16 [R21+UR4+0x1a00], R16 ;  /* 0x001a001015007988 */ /* 0x000fe20008000404 */
[CC--:B--2---:R-:W-:Y:S02]  /*1a80*/  LEA R10, P3, R17.reuse, R2.reuse, 0x2 ;  /* 0x00000002110a7211 */ /* 0x0c4fe400078610ff */
[C---:B---3--:R-:W-:Y:S01]  /*1a90*/  LEA R12, P2, R17.reuse, R2, 0x3 ;  /* 0x00000002110c7211 */ /* 0x048fe200078418ff */
[----:B------:R-:W-:Y:S01]  /*1aa0*/  STS.U16 [R21+UR4+0x1e00], R34 ;  /* 0x001e002215007988 */ /* 0x000fe20008000404 */
[----:B------:R-:W-:Y:S01]  /*1ab0*/  STTM.16dp32bit_t0_t15.x64 tmem[UR7], RZ ;  /* 0x000000ff000079ed */ /* 0x000fe20008b00007 */
[----:B------:R-:W-:Y:S02]  /*1ac0*/  STTM.16dp32bit_t16_t31.x64 tmem[UR7+0x40], RZ ;  /* 0x000040ff000079ed */ /* 0x000fe40008b20007 */
[----:B------:R-:W-:Y:S01]  /*1ad0*/  STS.U16 [R21+UR4+0x2200], R36 ;  /* 0x0022002415007988 */ /* 0x000fe20008000404 */
[----:B0-----:R-:W-:Y:S01]  /*1ae0*/  ISETP.GT.AND P1, PT, R4, RZ, PT ;  /* 0x000000ff0400720c */ /* 0x001fe20003f24270 */
[----:B------:R-:W-:Y:S01]  /*1af0*/  IMAD.SHL.U32 R15, R17, 0x8, RZ ;  /* 0x00000008110f7824 */ /* 0x000fe200078e00ff */
[----:B------:R-:W-:Y:S01]  /*1b00*/  LEA.HI.X.SX32 R13, R13, R3, 0x1, P2 ;  /* 0x000000030d0d7211 */ /* 0x000fe200010f0eff */
[----:B------:R-:W-:Y:S01]  /*1b10*/  STS.U16 [R21+UR4+0x2600], R38 ;  /* 0x0026002615007988 */ /* 0x000fe20008000404 */
[----:B------:R-:W-:-:S02]  /*1b20*/  PRMT R4, RZ, 0x7610, R4 ;  /* 0x00007610ff047816 */ /* 0x000fc40000000004 */
[----:B------:R-:W-:Y:S01]  /*1b30*/  LEA.HI.X.SX32 R11, R7, R3, 0x1, P3 ;  /* 0x00000003070b7211 */ /* 0x000fe200018f0eff */
        /* <DEDUP_REMOVED lines=18> */
[----:B------:R-:W-:Y:S01]  /*1c60*/  STS.U16 [R21+UR4+0x7200], R80 ;  /* 0x0072005015007988 */ /* 0x000fe20008000404 */
[----:B0-----:R-:W-:-:S03]  /*1c70*/  IMAD.U32 R74, RZ, RZ, UR4 ;  /* 0x00000004ff4a7e24 */ /* 0x001fc6000f8e00ff */
[----:B------:R0:W-:Y:S02]  /*1c80*/  STS.U16 [R21+UR4+0x7600], R19 ;  /* 0x0076001315007988 */ /* 0x0001e40008000404 */
[----:B------:R-:W-:Y:S02]  /*1c90*/  IADD3 R158, PT, PT, R74, 0x20000, RZ ;  /* 0x000200004a9e7810 */ /* 0x000fe40007ffe0ff */
[----:B------:R-:W-:Y:S02]  /*1ca0*/  STS.U16 [R21+UR4+0x7a00], R26 ;  /* 0x007a001a15007988 */ /* 0x000fe40008000404 */
[----:B------:R-:W-:Y:S02]  /*1cb0*/  R2UR UR6, R158 ;  /* 0x000000009e0672ca */ /* 0x000fe400000e0000 */
[----:B------:R1:W-:Y:S01]  /*1cc0*/  STS.U16 [R21+UR4+0x7e00], R28 ;  /* 0x007e001c15007988 */ /* 0x0003e20008000404 */
[----:B------:R-:W2:Y:S02]  /*1cd0*/  FENCE.VIEW.ASYNC.T ;  /* 0x00000000000073c6 */ /* 0x000ea40000000200 */
[----:B--2---:R-:W-:Y:S01]  /*1ce0*/  BAR.SYNC.DEFER_BLOCKING 0x0 ;  /* 0x0000000000007b1d */ /* 0x004fe20000010000 */
[----:B------:R-:W-:-:S02]  /*1cf0*/  LEA R14, P2, R17, R2, 0x4 ;  /* 0x00000002110e7211 */ /* 0x000fc400078420ff */
[----:B------:R-:W-:-:S03]  /*1d00*/  PRMT R6, RZ, 0x7610, R6 ;  /* 0x00007610ff067816 */ /* 0x000fc60000000006 */
[----:B------:R2:W-:Y:S04]  /*1d10*/  STL [R1+0x13c], R157 ;  /* 0x00013c9d01007387 */ /* 0x0005e80000100800 */
[----:B------:R-:W3:Y:S02]  /*1d20*/  FENCE.VIEW.ASYNC.S ;  /* 0x00000000000073c6 */ /* 0x000ee40000000000 */
[----:B---3--:R3:W4:Y:S02]  /*1d30*/  @!UP1 SYNCS.EXCH.64 URZ, [UR6], UR14 ;  /* 0x0000000e06ff95b2 */ /* 0x0087240008000100 */
[----:B----4-:R-:W-:Y:S01]  /*1d40*/  BAR.SYNC.DEFER_BLOCKING 0x0 ;  /* 0x0000000000007b1d */ /* 0x010fe20000010000 */
[----:B------:R-:W-:Y:S02]  /*1d50*/  PRMT R7, RZ, 0x7610, R7 ;  /* 0x00007610ff077816 */ /* 0x000fe40000000007 */
[----:B------:R-:W-:Y:S01]  /*1d60*/  LEA.HI.X.SX32 R15, R15, R3, 0x1, P2 ;  /* 0x000000030f0f7211 */ /* 0x000fe200010f0eff */
[----:B0-----:R-:W-:-:S02]  /*1d70*/  IMAD.SHL.U32 R19, R17, 0x10, RZ ;  /* 0x0000001011137824 */ /* 0x001fc400078e00ff */
[----:B------:R-:W-:Y:S01]  /*1d80*/  IMAD R121, R79, 0x6, RZ ;  /* 0x000000064f797824 */ /* 0x000fe200078e02ff */
[CC--:B------:R-:W-:Y:S01]  /*1d90*/  LEA R18, P3, R17.reuse, R2.reuse, 0x6 ;  /* 0x0000000211127211 */ /* 0x0c0fe200078630ff */
[C---:B-1----:R-:W-:Y:S01]  /*1da0*/  IMAD.SHL.U32 R21, R17.reuse, 0x20, RZ ;  /* 0x0000002011157824 */ /* 0x042fe200078e00ff */
[----:B------:R-:W-:Y:S04]  /*1db0*/  STL [R1+0x138], R74 ;  /* 0x0001384a01007387 */ /* 0x000fe80000100800 */
[----:B------:R-:W4:Y:S04]  /*1dc0*/  @P1 LDG.E.U16 R5, desc[UR8][R8.64] ;  /* 0x0000000808051981 */ /* 0x000f28000c1e1500 */
[----:B------:R-:W4:Y:S04]  /*1dd0*/  @P1 LDG.E.U16 R4, desc[UR8][R10.64] ;  /* 0x000000080a041981 */ /* 0x000f28000c1e1500 */
[----:B------:R-:W3:Y:S04]  /*1de0*/  @P1 LDG.E.U16 R6, desc[UR8][R12.64] ;  /* 0x000000080c061981 */ /* 0x000ee8000c1e1500 */
[----:B------:R-:W3:Y:S01]  /*1df0*/  @P1 LDG.E.U16 R7, desc[UR8][R14.64] ;  /* 0x000000080e071981 */ /* 0x000ee2000c1e1500 */
[----:B------:R-:W-:Y:S01]  /*1e00*/  LEA R16, P2, R17, R2, 0x5 ;  /* 0x0000000211107211 */ /* 0x000fe200078428ff */
[----:B------:R-:W-:-:S02]  /*1e10*/  IMAD R129, R79, 0xc, RZ ;  /* 0x0000000c4f817824 */ /* 0x000fc400078e02ff */
[C---:B------:R-:W-:Y:S01]  /*1e20*/  IMAD R135, R79.reuse, 0x12, RZ ;  /* 0x000000124f877824 */ /* 0x040fe200078e02ff */
[----:B------:R-:W-:Y:S01]  /*1e30*/  STL.64 [R1+0x148], R158 ;  /* 0x0001489e01007387 */ /* 0x000fe20000100a00 */
[----:B------:R-:W-:Y:S01]  /*1e40*/  IMAD R195, R79, 0x42, RZ ;  /* 0x000000424fc37824 */ /* 0x000fe200078e02ff */
[-C--:B------:R-:W-:Y:S01]  /*1e50*/  LEA.HI.X.SX32 R17, R19, R3.reuse, 0x1, P2 ;  /* 0x0000000313117211 */ /* 0x080fe200010f0eff */
[----:B------:R-:W-:Y:S01]  /*1e60*/  IMAD R117, R79, 0x3, RZ ;  /* 0x000000034f757824 */ /* 0x000fe200078e02ff */
[----:B------:R-:W-:Y:S01]  /*1e70*/  LEA.HI.X.SX32 R19, R21, R3, 0x1, P3 ;  /* 0x0000000315137211 */ /* 0x000fe200018f0eff */
[----:B------:R-:W-:Y:S01]  /*1e80*/  IMAD R139, R79, 0x14, RZ ;  /* 0x000000144f8b7824 */ /* 0x000fe200078e02ff */
[-C--:B------:R-:W-:Y:S01]  /*1e90*/  IADD3 R156, P2, PT, R129, R2.reuse, RZ ;  /* 0x00000002819c7210 */ /* 0x080fe20007f5e0ff */
[----:B------:R-:W-:Y:S01]  /*1ea0*/  IMAD R163, R79, 0x23, RZ ;  /* 0x000000234fa37824 */ /* 0x000fe200078e02ff */
[----:B------:R-:W-:Y:S01]  /*1eb0*/  IADD3 R162, P5, PT, R135, R2, RZ ;  /* 0x0000000287a27210 */ /* 0x000fe20007fbe0ff */
[----:B------:R-:W-:-:S02]  /*1ec0*/  IMAD R123, R79, 0x9, RZ ;  /* 0x000000094f7b7824 */ /* 0x000fc400078e02ff */
[C---:B------:R-:W-:Y:S02]  /*1ed0*/  IMAD R143, R79.reuse, 0x16, RZ ;  /* 0x000000164f8f7824 */ /* 0x040fe400078e02ff */
[C---:B------:R-:W-:Y:S02]  /*1ee0*/  IMAD R125, R79.reuse, 0xa, RZ ;  /* 0x0000000a4f7d7824 */ /* 0x040fe400078e02ff */
[----:B------:R-:W-:Y:S01]  /*1ef0*/  IMAD R145, R79, 0x18, RZ ;  /* 0x000000184f917824 */ /* 0x000fe200078e02ff */
[----:B--2---:R-:W-:Y:S01]  /*1f00*/  LEA.HI.X.SX32 R157, R121, R3, 0x1, P2 ;  /* 0x00000003799d7211 */ /* 0x004fe200010f0eff */
[----:B------:R-:W-:Y:S01]  /*1f10*/  IMAD R161, R79, 0x22, RZ ;  /* 0x000000224fa17824 */ /* 0x000fe200078e02ff */
[----:B------:R-:W-:Y:S01]  /*1f20*/  IADD3 R194, P2, PT, R143, R2, RZ ;  /* 0x000000028fc27210 */ /* 0x000fe20007f5e0ff */
[----:B------:R-:W-:Y:S02]  /*1f30*/  IMAD R127, R79, 0xb, RZ ;  /* 0x0000000b4f7f7824 */ /* 0x000fe400078e02ff */
[----:B------:R-:W-:-:S02]  /*1f40*/  IMAD.MOV.U32 R120, RZ, RZ, R162 ;  /* 0x000000ffff787224 */ /* 0x000fc400078e00a2 */
[C---:B------:R-:W-:Y:S02]  /*1f50*/  IMAD R165, R79.reuse, 0x24, RZ ;  /* 0x000000244fa57824 */ /* 0x040fe400078e02ff */
[----:B------:R-:W-:Y:S02]  /*1f60*/  IMAD.MOV.U32 R120, RZ, RZ, R162 ;  /* 0x000000ffff787224 */ /* 0x000fe400078e00a2 */
[C---:B------:R-:W-:Y:S02]  /*1f70*/  IMAD R133, R79.reuse, 0x11, RZ ;  /* 0x000000114f857824 */ /* 0x040fe400078e02ff */
[C---:B------:R-:W-:Y:S02]  /*1f80*/  IMAD R99, R79.reuse, 0x26, RZ ;  /* 0x000000264f637824 */ /* 0x040fe400078e02ff */
[----:B------:R-:W-:Y:S02]  /*1f90*/  IMAD R167, R79, 0x28, RZ ;  /* 0x000000284fa77824 */ /* 0x000fe400078e02ff */
[----:B------:R-:W-:-:S02]  /*1fa0*/  IMAD.MOV.U32 R126, RZ, RZ, R156 ;  /* 0x000000ffff7e7224 */ /* 0x000fc400078e009c */
[C---:B------:R-:W-:Y:S02]  /*1fb0*/  IMAD R137, R79.reuse, 0x13, RZ ;  /* 0x000000134f897824 */ /* 0x040fe400078e02ff */
[C---:B------:R-:W-:Y:S02]  /*1fc0*/  IMAD R175, R79.reuse, 0x2c, RZ ;  /* 0x0000002c4faf7824 */ /* 0x040fe400078e02ff */
[C---:B------:R-:W-:Y:S02]  /*1fd0*/  IMAD R177, R79.reuse, 0x30, RZ ;  /* 0x000000304fb17824 */ /* 0x040fe400078e02ff */
[C---:B------:R-:W-:Y:S02]  /*1fe0*/  IMAD R181, R79.reuse, 0x32, RZ ;  /* 0x000000324fb57824 */ /* 0x040fe400078e02ff */
[----:B------:R-:W-:Y:S02]  /*1ff0*/  IMAD R185, R79, 0x34, RZ ;  /* 0x000000344fb97824 */ /* 0x000fe400078e02ff */
[----:B------:R-:W-:-:S02]  /*2000*/  IMAD.MOV.U32 R136, RZ, RZ, R194 ;  /* 0x000000ffff887224 */ /* 0x000fc400078e00c2 */
[C---:B------:R-:W-:Y:S02]  /*2010*/  IMAD R147, R79.reuse, 0x19, RZ ;  /* 0x000000194f937824 */ /* 0x040fe400078e02ff */
[----:B------:R-:W-:Y:S02]  /*2020*/  IMAD.MOV.U32 R134, RZ, RZ, R126 ;  /* 0x000000ffff867224 */ /* 0x000fe400078e007e */
[C---:B------:R-:W-:Y:S02]  /*2030*/  IMAD R149, R79.reuse, 0x1a, RZ ;  /* 0x0000001a4f957824 */ /* 0x040fe400078e02ff */
[----:B------:R-:W-:Y:S01]  /*2040*/  IMAD R197, R79, 0x44, RZ ;  /* 0x000000444fc57824 */ /* 0x000fe200078e02ff */
[----:B----4-:R0:W-:Y:S04]  /*2050*/  STL.64 [R1+0x150], R4 ;  /* 0x0001500401007387 */ /* 0x0101e80000100a00 */
[----:B---3--:R1:W-:Y:S01]  /*2060*/  STL.64 [R1+0x158], R6 ;  /* 0x0001580601007387 */ /* 0x0083e20000100a00 */
[----:B0-----:R-:W-:-:S03]  /*2070*/  IADD3 R4, P4, PT, R121, R2, RZ ;  /* 0x0000000279047210 */ /* 0x001fc60007f9e0ff */
[----:B------:R-:W-:Y:S01]  /*2080*/  STL [R1+0x160], R163 ;  /* 0x000160a301007387 */ /* 0x000fe20000100800 */
[-C--:B------:R-:W-:Y:S02]  /*2090*/  LEA.HI.X.SX32 R5, R117, R3.reuse, 0x1, P4 ;  /* 0x0000000375057211 */ /* 0x080fe400020f0eff */
[-C--:B-1----:R-:W-:Y:S02]  /*20a0*/  IADD3 R6, P3, PT, R195, R2.reuse, RZ ;  /* 0x00000002c3067210 */ /* 0x082fe40007f7e0ff */
[----:B------:R-:W-:Y:S01]  /*20b0*/  IADD3 R158, P4, PT, R139, R2, RZ ;  /* 0x000000028b9e7210 */ /* 0x000fe20007f9e0ff */
[----:B------:R-:W-:Y:S01]  /*20c0*/  IMAD.MOV.U32 R121, RZ, RZ, R163 ;  /* 0x000000ffff797224 */ /* 0x000fe200078e00a3 */
[-C--:B------:R-:W-:Y:S01]  /*20d0*/  LEA.HI.X.SX32 R121, R123, R3.reuse, 0x1, P5 ;  /* 0x000000037b797211 */ /* 0x080fe200028f0eff */
[----:B------:R-:W-:Y:S01]  /*20e0*/  STL [R1+0x40], R6 ;  /* 0x0000400601007387 */ /* 0x000fe20000100800 */
[----:B------:R-:W-:-:S03]  /*20f0*/  LEA.HI.X.SX32 R159, R125, R3, 0x1, P4 ;  /* 0x000000037d9f7211 */ /* 0x000fc600020f0eff */
[----:B------:R0:W-:Y:S01]  /*2100*/  STL [R1+0xf0], R162 ;  /* 0x0000f0a201007387 */ /* 0x0001e20000100800 */
[-C--:B------:R-:W-:Y:S02]  /*2110*/  IADD3 R122, P4, PT, R161, R2.reuse, RZ ;  /* 0x00000002a17a7210 */ /* 0x080fe40007f9e0ff */
[-C--:B------:R-:W-:Y:S01]  /*2120*/  LEA.HI.X.SX32 R195, R127, R3.reuse, 0x1, P2 ;  /* 0x000000037fc37211 */ /* 0x080fe200010f0eff */
[----:B------:R-:W-:Y:S01]  /*2130*/  STL.64 [R1+0x110], R4 ;  /* 0x0001100401007387 */ /* 0x000fe20000100a00 */
[-C--:B------:R-:W-:Y:S02]  /*2140*/  LEA.HI.X.SX32 R123, R133, R3.reuse, 0x1, P4 ;  /* 0x00000003857b7211 */ /* 0x080fe400020f0eff */
[----:B0-----:R-:W-:Y:S01]  /*2150*/  IADD3 R162, P5, PT, R145, R2, RZ ;  /* 0x0000000291a27210 */ /* 0x001fe20007fbe0ff */
[----:B------:R0:W-:Y:S01]  /*2160*/  STL.64 [R1+0x100], R156 ;  /* 0x0001009c01007387 */ /* 0x0001e20000100a00 */
[----:B------:R-:W-:Y:S02]  /*2170*/  IMAD.MOV.U32 R132, RZ, RZ, R6 ;  /* 0x000000ffff847224 */ /* 0x000fe400078e0006 */
[----:B------:R-:W-:-:S02]  /*2180*/  LEA.HI.X.SX32 R163, R129, R3, 0x1, P5 ;  /* 0x0000000381a37211 */ /* 0x000fc400028f0eff */
[-C--:B------:R-:W-:Y:S01]  /*2190*/  IADD3 R116, P5, PT, R99, R2.reuse, RZ ;  /* 0x0000000263747210 */ /* 0x080fe20007fbe0ff */
[----:B------:R-:W-:Y:S01]  /*21a0*/  STL [R1+0xf4], R121 ;  /* 0x0000f47901007387 */ /* 0x000fe20000100800 */
[-C--:B------:R-:W-:Y:S01]  /*21b0*/  IADD3 R6, P4, PT, R167, R2.reuse, RZ ;  /* 0x00000002a7067210 */ /* 0x080fe20007f9e0ff */
[----:B------:R-:W-:Y:S01]  /*21c0*/  IMAD.MOV.U32 R127, RZ, RZ, R157 ;  /* 0x000000ffff7f7224 */ /* 0x000fe200078e009d */
[-C--:B0-----:R-:W-:Y:S01]  /*21d0*/  IADD3 R156, P2, PT, R165, R2.reuse, RZ ;  /* 0x00000002a59c7210 */ /* 0x081fe20007f5e0ff */
[----:B------:R-:W-:Y:S01]  /*21e0*/  STL.64 [R1+0xe8], R158 ;  /* 0x0000e89e01007387 */ /* 0x000fe20000100a00 */
[----:B------:R-:W-:Y:S01]  /*21f0*/  IMAD.MOV.U32 R133, RZ, RZ, R7 ;  /* 0x000000ffff857224 */ /* 0x000fe200078e0007 */
[-C--:B------:R-:W-:Y:S02]  /*2200*/  LEA.HI.X.SX32 R117, R137, R3.reuse, 0x1, P5 ;  /* 0x0000000389757211 */ /* 0x080fe400028f0eff */
[-C--:B------:R-:W-:Y:S01]  /*2210*/  LEA.HI.X.SX32 R157, R135, R3.reuse, 0x1, P2 ;  /* 0x00000003879d7211 */ /* 0x080fe200010f0eff */
[----:B------:R0:W-:Y:S01]  /*2220*/  STL.64 [R1+0xe0], R194 ;  /* 0x0000e0c201007387 */ /* 0x0001e20000100a00 */
[-C--:B------:R-:W-:Y:S01]  /*2230*/  IADD3 R128, P2, PT, R175, R2.reuse, RZ ;  /* 0x00000002af807210 */ /* 0x080fe20007f5e0ff */
[----:B------:R-:W-:Y:S01]  /*2240*/  IMAD.MOV.U32 R142, RZ, RZ, R6 ;  /* 0x000000ffff8e7224 */ /* 0x000fe200078e0006 */
[-C--:B------:R-:W-:Y:S01]  /*2250*/  LEA.HI.X.SX32 R7, R139, R3.reuse, 0x1, P4 ;  /* 0x000000038b077211 */ /* 0x080fe200020f0eff */
[----:B------:R-:W-:Y:S01]  /*2260*/  STL.64 [R1+0xd8], R162 ;  /* 0x0000d8a201007387 */ /* 0x000fe20000100a00 */
[-C--:B------:R-:W-:Y:S01]  /*2270*/  IADD3 R126, P4, PT, R181, R2.reuse, RZ ;  /* 0x00000002b57e7210 */ /* 0x080fe20007f9e0ff */
[----:B------:R-:W-:Y:S01]  /*2280*/  IMAD.MOV.U32 R137, RZ, RZ, R195 ;  /* 0x000000ffff897224 */ /* 0x000fe200078e00c3 */
[----:B------:R-:W-:Y:S01]  /*2290*/  LEA.HI.X.SX32 R129, R143, R3, 0x1, P2 ;  /* 0x000000038f817211 */ /* 0x000fe200010f0eff */
[----:B------:R-:W-:Y:S01]  /*22a0*/  STL.64 [R1+0xb8], R122 ;  /* 0x0000b87a01007387 */ /* 0x000fe20000100a00 */
[----:B------:R-:W-:Y:S01]  /*22b0*/  IMAD.MOV.U32 R138, RZ, RZ, R156 ;  /* 0x000000ffff8a7224 */ /* 0x000fe200078e009c */
[----:B0-----:R-:W-:-:S02]  /*22c0*/  IADD3 R194, P5, PT, R177, R2, RZ ;  /* 0x00000002b1c27210 */ /* 0x001fc40007fbe0ff */
[----:B------:R0:W-:Y:S01]  /*22d0*/  STL.64 [R1+0xb0], R156 ;  /* 0x0000b09c01007387 */ /* 0x0001e20000100a00 */
[----:B------:R-:W-:Y:S01]  /*22e0*/  IMAD.MOV.U32 R135, RZ, RZ, R127 ;  /* 0x000000ffff877224 */ /* 0x000fe200078e007f */
[-C--:B------:R-:W-:Y:S02]  /*22f0*/  LEA.HI.X.SX32 R127, R147, R3.reuse, 0x1, P4 ;  /* 0x00000003937f7211 */ /* 0x080fe400020f0eff */
[----:B------:R-:W-:Y:S01]  /*2300*/  LEA.HI.X.SX32 R195, R145, R3, 0x1, P5 ;  /* 0x0000000391c37211 */ /* 0x000fe200028f0eff */
[----:B------:R-:W-:Y:S01]  /*2310*/  STL.64 [R1+0xa8], R116 ;  /* 0x0000a87401007387 */ /* 0x000fe20000100a00 */
[----:B------:R-:W-:Y:S01]  /*2320*/  MOV R146, R142 ;  /* 0x0000008e00927202 */ /* 0x000fe20000000f00 */
[----:B------:R-:W-:Y:S02]  /*2330*/  IMAD.MOV.U32 R139, RZ, RZ, R157 ;  /* 0x000000ffff8b7224 */ /* 0x000fe400078e009d */
[----:B------:R1:W-:Y:S01]  /*2340*/  STL.64 [R1+0xa0], R6 ;  /* 0x0000a00601007387 */ /* 0x0003e20000100a00 */
[----:B0-----:R-:W-:Y:S01]  /*2350*/  IADD3 R156, P2, PT, R185, R2, RZ ;  /* 0x00000002b99c7210 */ /* 0x001fe20007f5e0ff */
[----:B------:R-:W-:-:S02]  /*2360*/  IMAD.MOV.U32 R142, RZ, RZ, R138 ;  /* 0x000000ffff8e7224 */ /* 0x000fc400078e008a */
[----:B------:R-:W-:Y:S01]  /*2370*/  STL.64 [R1+0x90], R128 ;  /* 0x0000908001007387 */ /* 0x000fe20000100a00 */
[----:B------:R-:W-:Y:S01]  /*2380*/  IMAD.MOV.U32 R138, RZ, RZ, R158 ;  /* 0x000000ffff8a7224 */ /* 0x000fe200078e009e */
[----:B------:R-:W-:Y:S02]  /*2390*/  LEA.HI.X.SX32 R157, R149, R3, 0x1, P2 ;  /* 0x00000003959d7211 */ /* 0x000fe400010f0eff */
[----:B------:R-:W-:Y:S01]  /*23a0*/  STL.64 [R1+0x80], R194 ;  /* 0x000080c201007387 */ /* 0x000fe20000100a00 */
[----:B------:R-:W-:Y:S01]  /*23b0*/  IADD3 R158, P2, PT, R197, R2, RZ ;  /* 0x00000002c59e7210 */ /* 0x000fe20007f5e0ff */
[----:B------:R-:W-:Y:S02]  /*23c0*/  IMAD.MOV.U32 R197, RZ, RZ, R163 ;  /* 0x000000ffffc57224 */ /* 0x000fe400078e00a3 */
[----:B------:R-:W-:Y:S04]  /*23d0*/  STL.64 [R1+0x78], R126 ;  /* 0x0000787e01007387 */ /* 0x000fe80000100a00 */
[----:B------:R-:W2:Y:S01]  /*23e0*/  LDL.LU R163, [R1+0x160] ;  /* 0x0001600001a37983 */ /* 0x000ea20000300800 */
[----:B------:R-:W-:-:S02]  /*23f0*/  IMAD R93, R79, 0x36, RZ ;  /* 0x000000364f5d7824 */ /* 0x000fc400078e02ff */
[C---:B------:R-:W-:Y:S02]  /*2400*/  IMAD R151, R79.reuse, 0x1b, RZ ;  /* 0x0000001b4f977824 */ /* 0x040fe400078e02ff */
[----:B------:R-:W-:Y:S01]  /*2410*/  IMAD R199, R79, 0x46, RZ ;  /* 0x000000464fc77824 */ /* 0x000fe200078e02ff */
[-C--:B-1----:R-:W-:Y:S01]  /*2420*/  IADD3 R6, P5, PT, R93, R2.reuse, RZ ;  /* 0x000000025d067210 */ /* 0x082fe20007fbe0ff */
[----:B------:R-:W-:Y:S02]  /*2430*/  IMAD R187, R79, 0x38, RZ ;  /* 0x000000384fbb7824 */ /* 0x000fe400078e02ff */
[----:B------:R-:W-:Y:S01]  /*2440*/  IMAD.MOV.U32 R143, RZ, RZ, R7 ;  /* 0x000000ffff8f7224 */ /* 0x000fe200078e0007 */
[----:B------:R-:W-:Y:S01]  /*2450*/  LEA.HI.X.SX32 R7, R151, R3, 0x1, P5 ;  /* 0x0000000397077211 */ /* 0x000fe200028f0eff */
[----:B------:R-:W-:Y:S01]  /*2460*/  IMAD R155, R79, 0x21, RZ ;  /* 0x000000214f9b7824 */ /* 0x000fe200078e02ff */
[----:B------:R-:W-:Y:S01]  /*2470*/  IADD3 R198, P5, PT, R199, R2, RZ ;  /* 0x00000002c7c67210 */ /* 0x000fe20007fbe0ff */
[----:B------:R-:W-:-:S02]  /*2480*/  IMAD R205, R79, 0x50, RZ ;  /* 0x000000504fcd7824 */ /* 0x000fc400078e02ff */
[----:B------:R-:W-:Y:S01]  /*2490*/  IMAD R207, R79, 0x52, RZ ;  /* 0x000000524fcf7824 */ /* 0x000fe200078e02ff */
[----:B------:R-:W-:Y:S01]  /*24a0*/  IADD3 R144, P4, PT, R187, R2, RZ ;  /* 0x00000002bb907210 */ /* 0x000fe20007f9e0ff */
[C---:B------:R-:W-:Y:S02]  /*24b0*/  IMAD R113, R79.reuse, 0x1c, RZ ;  /* 0x0000001c4f717824 */ /* 0x040fe400078e02ff */
[C---:B------:R-:W-:Y:S02]  /*24c0*/  IMAD R251, R79.reuse, 0x54, RZ ;  /* 0x000000544ffb7824 */ /* 0x040fe400078e02ff */
[----:B------:R-:W-:Y:S02]  /*24d0*/  IMAD.MOV.U32 R147, RZ, RZ, R143 ;  /* 0x000000ffff937224 */ /* 0x000fe400078e008f */
[----:B------:R-:W-:Y:S02]  /*24e0*/  IMAD R201, R79, 0x48, RZ ;  /* 0x000000484fc97824 */ /* 0x000fe400078e02ff */
[----:B------:R-:W-:Y:S01]  /*24f0*/  IMAD.MOV.U32 R143, RZ, RZ, R139 ;  /* 0x000000ffff8f7224 */ /* 0x000fe200078e008b */
[-C--:B------:R-:W-:Y:S01]  /*2500*/  LEA.HI.X.SX32 R133, R155, R3.reuse, 0x1, P3 ;  /* 0x000000039b857211 */ /* 0x080fe200018f0eff */
[----:B------:R-:W-:Y:S01]  /*2510*/  IMAD.MOV.U32 R139, RZ, RZ, R159 ;  /* 0x000000ffff8b7224 */ /* 0x000fe200078e009f */
[----:B------:R-:W-:Y:S01]  /*2520*/  LEA.HI.X.SX32 R159, R161, R3, 0x1, P2 ;  /* 0x00000003a19f7211 */ /* 0x000fe200010f0eff */
[----:B------:R-:W-:-:S02]  /*2530*/  IMAD R169, R79, 0x29, RZ ;  /* 0x000000294fa97824 */ /* 0x000fc400078e02ff */
[----:B------:R-:W-:Y:S01]  /*2540*/  IMAD.MOV.U32 R154, RZ, RZ, R116 ;  /* 0x000000ffff9a7224 */ /* 0x000fe200078e0074 */
[-C--:B------:R-:W-:Y:S01]  /*2550*/  IADD3 R116, P3, PT, R205, R2.reuse, RZ ;  /* 0x00000002cd747210 */ /* 0x080fe20007f7e0ff */
[----:B------:R-:W-:Y:S01]  /*2560*/  IMAD.MOV.U32 R204, RZ, RZ, R136 ;  /* 0x000000ffffcc7224 */ /* 0x000fe200078e0088 */
[-C--:B------:R-:W-:Y:S01]  /*2570*/  IADD3 R136, P2, PT, R207, R2.reuse, RZ ;  /* 0x00000002cf887210 */ /* 0x080fe20007f5e0ff */
[----:B------:R-:W-:Y:S01]  /*2580*/  IMAD R171, R79, 0x2a, RZ ;  /* 0x0000002a4fab7824 */ /* 0x000fe200078e02ff */
[----:B------:R-:W-:Y:S01]  /*2590*/  LEA.HI.X.SX32 R145, R113, R3, 0x1, P4 ;  /* 0x0000000371917211 */ /* 0x000fe200020f0eff */
[C---:B------:R-:W-:Y:S02]  /*25a0*/  IMAD R247, R79.reuse, 0x58, RZ ;  /* 0x000000584ff77824 */ /* 0x040fe400078e02ff */
[----:B------:R-:W-:Y:S01]  /*25b0*/  IMAD R239, R79, 0x60, RZ ;  /* 0x000000604fef7824 */ /* 0x000fe200078e02ff */
[----:B------:R-:W-:Y:S01]  /*25c0*/  IADD3 R200, P4, PT, R201, R2, RZ ;  /* 0x00000002c9c87210 */ /* 0x000fe20007f9e0ff */
[----:B------:R-:W-:-:S02]  /*25d0*/  IMAD R237, R79, 0x62, RZ ;  /* 0x000000624fed7824 */ /* 0x000fc400078e02ff */
[----:B------:R-:W-:Y:S02]  /*25e0*/  IMAD R249, R79, 0x56, RZ ;  /* 0x000000564ff97824 */ /* 0x000fe400078e02ff */
[----:B------:R-:W-:Y:S01]  /*25f0*/  IMAD.MOV.U32 R155, RZ, RZ, R117 ;  /* 0x000000ffff9b7224 */ /* 0x000fe200078e0075 */
[-C--:B------:R-:W-:Y:S01]  /*2600*/  LEA.HI.X.SX32 R117, R167, R3.reuse, 0x1, P3 ;  /* 0x00000003a7757211 */ /* 0x080fe200018f0eff */
[----:B------:R-:W-:Y:S01]  /*2610*/  IMAD.MOV.U32 R205, RZ, RZ, R137 ;  /* 0x000000ffffcd7224 */ /* 0x000fe200078e0089 */
[-C--:B------:R-:W-:Y:S01]  /*2620*/  LEA.HI.X.SX32 R137, R169, R3.reuse, 0x1, P2 ;  /* 0x00000003a9897211 */ /* 0x080fe200010f0eff */
[----:B------:R-:W-:Y:S01]  /*2630*/  IMAD R179, R79, 0x31, RZ ;  /* 0x000000314fb37824 */ /* 0x000fe200078e02ff */
[-C--:B------:R-:W-:Y:S01]  /*2640*/  IADD3 R246, P3, PT, R247, R2.reuse, RZ ;  /* 0x00000002f7f67210 */ /* 0x080fe20007f7e0ff */
[----:B------:R-:W-:Y:S01]  /*2650*/  IMAD R233, R79, 0x66, RZ ;  /* 0x000000664fe97824 */ /* 0x000fe200078e02ff */
[-C--:B------:R-:W-:Y:S01]  /*2660*/  IADD3 R238, P2, PT, R239, R2.reuse, RZ ;  /* 0x00000002efee7210 */ /* 0x080fe20007f5e0ff */
[----:B------:R-:W-:Y:S01]  /*2670*/  IMAD R231, R79, 0x68, RZ ;  /* 0x000000684fe77824 */ /* 0x000fe200078e02ff */
[----:B------:R-:W-:Y:S01]  /*2680*/  LEA.HI.X.SX32 R201, R165, R3, 0x1, P4 ;  /* 0x00000003a5c97211 */ /* 0x000fe200020f0eff */
[----:B------:R-:W-:Y:S01]  /*2690*/  IMAD R173, R79, 0x2b, RZ ;  /* 0x0000002b4fad7824 */ /* 0x000fe200078e02ff */
[----:B------:R-:W-:Y:S01]  /*26a0*/  IADD3 R248, P4, PT, R249, R2, RZ ;  /* 0x00000002f9f87210 */ /* 0x000fe20007f9e0ff */
[----:B------:R-:W-:-:S02]  /*26b0*/  IMAD R223, R79, 0x70, RZ ;  /* 0x000000704fdf7824 */ /* 0x000fc400078e02ff */
[----:B------:R-:W-:Y:S01]  /*26c0*/  IMAD R235, R79, 0x64, RZ ;  /* 0x000000644feb7824 */ /* 0x000fe200078e02ff */
[-C--:B------:R-:W-:Y:S01]  /*26d0*/  LEA.HI.X.SX32 R247, R175, R3.reuse, 0x1, P3 ;  /* 0x00000003aff77211 */ /* 0x080fe200018f0eff */
[----:B------:R-:W-:Y:S01]  /*26e0*/  IMAD R183, R79, 0x33, RZ ;  /* 0x000000334fb77824 */ /* 0x000fe200078e02ff */
[-C--:B------:R-:W-:Y:S02]  /*26f0*/  LEA.HI.X.SX32 R239, R177, R3.reuse, 0x1, P2 ;  /* 0x00000003b1ef7211 */ /* 0x080fe400010f0eff */
[-C--:B------:R-:W-:Y:S02]  /*2700*/  IADD3 R232, P3, PT, R233, R2.reuse, RZ ;  /* 0x00000002e9e87210 */ /* 0x080fe40007f7e0ff */
[-C--:B------:R-:W-:Y:S02]  /*2710*/  IADD3 R230, P2, PT, R231, R2.reuse, RZ ;  /* 0x00000002e7e67210 */ /* 0x080fe40007f5e0ff */
[----:B------:R-:W-:Y:S02]  /*2720*/  LEA.HI.X.SX32 R249, R173, R3, 0x1, P4 ;  /* 0x00000003adf97211 */ /* 0x000fe400020f0eff */
[----:B------:R-:W-:Y:S01]  /*2730*/  IADD3 R234, P4, PT, R235, R2, RZ ;  /* 0x00000002ebea7210 */ /* 0x000fe20007f9e0ff */
[----:B------:R-:W-:Y:S01]  /*2740*/  IMAD R221, R79, 0x72, RZ ;  /* 0x000000724fdd7824 */ /* 0x000fe200078e02ff */
[----:B------:R-:W-:Y:S01]  /*2750*/  PRMT R11, RZ, 0x7610, R11 ;  /* 0x00007610ff0b7816 */ /* 0x000fe2000000000b */
[----:B------:R-:W-:Y:S01]  /*2760*/  IMAD.MOV.U32 R182, RZ, RZ, R116 ;  /* 0x000000ffffb67224 */ /* 0x000fe200078e0074 */
[----:B------:R-:W-:Y:S01]  /*2770*/  PRMT R9, RZ, 0x7610, R9 ;  /* 0x00007610ff097816 */ /* 0x000fe20000000009 */
[----:B------:R-:W-:Y:S01]  /*2780*/  IMAD.MOV.U32 R184, RZ, RZ, R194 ;  /* 0x000000ffffb87224 */ /* 0x000fe200078e00c2 */
[----:B------:R-:W-:-:S02]  /*2790*/  PRMT R13, RZ, 0x7610, R13 ;  /* 0x00007610ff0d7816 */ /* 0x000fc4000000000d */
[----:B------:R-:W-:Y:S02]  /*27a0*/  PRMT R65, RZ, 0x7610, R65 ;  /* 0x00007610ff417816 */ /* 0x000fe40000000041 */
[----:B------:R-:W-:Y:S02]  /*27b0*/  PRMT R67, RZ, 0x7610, R67 ;  /* 0x00007610ff437816 */ /* 0x000fe40000000043 */
[----:B------:R-:W-:Y:S02]  /*27c0*/  PRMT R69, RZ, 0x7610, R69 ;  /* 0x00007610ff457816 */ /* 0x000fe40000000045 */
[----:B------:R-:W-:Y:S01]  /*27d0*/  PRMT R71, RZ, 0x7610, R71 ;  /* 0x00007610ff477816 */ /* 0x000fe20000000047 */
[----:B------:R-:W-:Y:S01]  /*27e0*/  STL.64 [R1+0x70], R156 ;  /* 0x0000709c01007387 */ /* 0x000fe20000100a00 */
[-C--:B------:R-:W-:Y:S01]  /*27f0*/  LEA.HI.X.SX32 R233, R183, R3.reuse, 0x1, P3 ;  /* 0x00000003b7e97211 */ /* 0x080fe200018f0eff */
[----:B------:R-:W-:Y:S01]  /*2800*/  IMAD.MOV.U32 R183, RZ, RZ, R117 ;  /* 0x000000ffffb77224 */ /* 0x000fe200078e0075 */
[-C--:B------:R-:W-:Y:S01]  /*2810*/  LEA.HI.X.SX32 R231, R185, R3.reuse, 0x1, P2 ;  /* 0x00000003b9e77211 */ /* 0x080fe200010f0eff */
[----:B------:R-:W-:Y:S01]  /*2820*/  IMAD.MOV.U32 R185, RZ, RZ, R195 ;  /* 0x000000ffffb97224 */ /* 0x000fe200078e00c3 */
[----:B------:R-:W-:Y:S01]  /*2830*/  PRMT R64, RZ, 0x7610, R64 ;  /* 0x00007610ff407816 */ /* 0x000fe20000000040 */
[----:B------:R0:W-:Y:S01]  /*2840*/  STL.64 [R1+0x68], R6 ;  /* 0x0000680601007387 */ /* 0x0001e20000100a00 */
[----:B------:R-:W-:Y:S01]  /*2850*/  LEA.HI.X.SX32 R235, R181, R3, 0x1, P4 ;  /* 0x00000003b5eb7211 */ /* 0x000fe200020f0eff */
[----:B------:R-:W-:Y:S01]  /*2860*/  IMAD.MOV.U32 R150, RZ, RZ, R6 ;  /* 0x000000ffff967224 */ /* 0x000fe200078e0006 */
[----:B------:R-:W-:Y:S01]  /*2870*/  PRMT R66, RZ, 0x7610, R66 ;  /* 0x00007610ff427816 */ /* 0x000fe20000000042 */
[----:B------:R-:W-:Y:S01]  /*2880*/  IMAD.MOV.U32 R151, RZ, RZ, R7 ;  /* 0x000000ffff977224 */ /* 0x000fe200078e0007 */
[----:B------:R-:W-:Y:S01]  /*2890*/  PRMT R70, RZ, 0x7610, R70 ;  /* 0x00007610ff467816 */ /* 0x000fe20000000046 */
[----:B------:R-:W-:Y:S01]  /*28a0*/  IMAD.MOV.U32 R180, RZ, RZ, R120 ;  /* 0x000000ffffb47224 */ /* 0x000fe200078e0078 */
[----:B------:R-:W-:Y:S01]  /*28b0*/  PRMT R57, RZ, 0x7610, R57 ;  /* 0x00007610ff397816 */ /* 0x000fe20000000039 */
[----:B------:R-:W-:Y:S01]  /*28c0*/  IMAD.MOV.U32 R181, RZ, RZ, R121 ;  /* 0x000000ffffb57224 */ /* 0x000fe200078e0079 */
[----:B------:R-:W-:Y:S01]  /*28d0*/  IADD3 R220, P4, PT, R221, R2, RZ ;  /* 0x00000002dddc7210 */ /* 0x000fe20007f9e0ff */
[----:B------:R-:W-:Y:S01]  /*28e0*/  IMAD R189, R79, 0x39, RZ ;  /* 0x000000394fbd7824 */ /* 0x000fe200078e02ff */
[----:B------:R1:W3:Y:S01]  /*28f0*/  @P1 LDG.E.U16 R11, desc[UR8][R16.64] ;  /* 0x00000008100b1981 */ /* 0x0002e2000c1e1500 */
[----:B------:R-:W-:Y:S01]  /*2900*/  IMAD.MOV.U32 R178, RZ, RZ, R122 ;  /* 0x000000ffffb27224 */ /* 0x000fe200078e007a */
[----:B------:R-:W-:Y:S01]  /*2910*/  PRMT R58, RZ, 0x7610, R58 ;  /* 0x00007610ff3a7816 */ /* 0x000fe2000000003a */
[----:B------:R-:W-:Y:S01]  /*2920*/  IMAD.MOV.U32 R176, RZ, RZ, R126 ;  /* 0x000000ffffb07224 */ /* 0x000fe200078e007e */
[----:B0-----:R-:W4:Y:S01]  /*2930*/  LDL.LU.64 R6, [R1+0x158] ;  /* 0x0001580001067983 */ /* 0x001f220000300a00 */
[----:B------:R-:W-:Y:S01]  /*2940*/  IMAD.MOV.U32 R177, RZ, RZ, R127 ;  /* 0x000000ffffb17224 */ /* 0x000fe200078e007f */
[----:B------:R-:W-:Y:S01]  /*2950*/  PRMT R59, RZ, 0x7610, R59 ;  /* 0x00007610ff3b7816 */ /* 0x000fe2000000003b */
[----:B------:R-:W-:Y:S01]  /*2960*/  IMAD.MOV.U32 R206, RZ, RZ, R4 ;  /* 0x000000ffffce7224 */ /* 0x000fe200078e0004 */
[----:B------:R0:W-:Y:S01]  /*2970*/  STL [R1+0x44], R133 ;  /* 0x0000448501007387 */ /* 0x0001e20000100800 */
[----:B------:R-:W-:-:S02]  /*2980*/  IMAD.MOV.U32 R207, RZ, RZ, R5 ;  /* 0x000000ffffcf7224 */ /* 0x000fc400078e0005 */
[----:B------:R-:W-:Y:S01]  /*2990*/  IMAD.MOV.U32 R174, RZ, RZ, R132 ;  /* 0x000000ffffae7224 */ /* 0x000fe200078e0084 */
[----:B------:R0:W3:Y:S01]  /*29a0*/  @P1 LDG.E.U16 R9, desc[UR8][R18.64] ;  /* 0x0000000812091981 */ /* 0x0000e2000c1e1500 */
[----:B------:R-:W-:Y:S01]  /*29b0*/  IMAD.MOV.U32 R175, RZ, RZ, R133 ;  /* 0x000000ffffaf7224 */ /* 0x000fe200078e0085 */
[----:B------:R-:W-:Y:S01]  /*29c0*/  PRMT R60, RZ, 0x7610, R60 ;  /* 0x00007610ff3c7816 */ /* 0x000fe2000000003c */
[----:B------:R-:W-:Y:S01]  /*29d0*/  IMAD.MOV.U32 R172, RZ, RZ, R136 ;  /* 0x000000ffffac7224 */ /* 0x000fe200078e0088 */
[----:B------:R-:W3:Y:S01]  /*29e0*/  @P1 LDG.E.U16 R13, desc[UR8][R2.64] ;  /* 0x00000008020d1981 */ /* 0x000ee2000c1e1500 */
[----:B------:R-:W-:-:S03]  /*29f0*/  IMAD.MOV.U32 R173, RZ, RZ, R137 ;  /* 0x000000ffffad7224 */ /* 0x000fc600078e0089 */
[----:B------:R-:W-:Y:S01]  /*2a00*/  STL.64 [R1+0x60], R144 ;  /* 0x0000609001007387 */ /* 0x000fe20000100a00 */
[----:B------:R-:W-:-:S03]  /*2a10*/  IMAD R219, R79, 0x74, RZ ;  /* 0x000000744fdb7824 */ /* 0x000fc600078e02ff */
[----:B------:R-:W3:Y:S01]  /*2a20*/  @P1 LDG.E.U16 R65, desc[UR8][R184.64] ;  /* 0x00000008b8411981 */ /* 0x000ee2000c1e1500 */
[----:B------:R-:W-:-:S03]  /*2a30*/  IMAD R217, R79, 0x76, RZ ;  /* 0x000000764fd97824 */ /* 0x000fc600078e02ff */
[----:B------:R-:W3:Y:S01]  /*2a40*/  @P1 LDG.E.U16 R67, desc[UR8][R182.64] ;  /* 0x00000008b6431981 */ /* 0x000ee2000c1e1500 */
[----:B------:R-:W-:-:S03]  /*2a50*/  IMAD R215, R79, 0x78, RZ ;  /* 0x000000784fd77824 */ /* 0x000fc600078e02ff */
[----:B------:R-:W3:Y:S01]  /*2a60*/  @P1 LDG.E.U16 R69, desc[UR8][R238.64] ;  /* 0x00000008ee451981 */ /* 0x000ee2000c1e1500 */
[----:B------:R-:W-:-:S03]  /*2a70*/  LEA.HI.X.SX32 R221, R189, R3, 0x1, P4 ;  /* 0x00000003bddd7211 */ /* 0x000fc600020f0eff */
[----:B------:R-:W3:Y:S01]  /*2a80*/  LDL.LU.64 R4, [R1+0x150] ;  /* 0x0001500001047983 */ /* 0x000ee20000300a00 */
[----:B------:R-:W-:Y:S01]  /*2a90*/  PRMT R61, RZ, 0x7610, R61 ;  /* 0x00007610ff3d7816 */ /* 0x000fe2000000003d */
[----:B------:R-:W-:Y:S02]  /*2aa0*/  IMAD.MOV.U32 R196, RZ, RZ, R162 ;  /* 0x000000ffffc47224 */ /* 0x000fe400078e00a2 */
[----:B------:R-:W3:Y:S01]  /*2ab0*/  @P1 LDG.E.U16 R64, desc[UR8][R180.64] ;  /* 0x00000008b4401981 */ /* 0x000ee2000c1e1500 */
[----:B------:R-:W-:Y:S01]  /*2ac0*/  PRMT R62, RZ, 0x7610, R62 ;  /* 0x00007610ff3e7816 */ /* 0x000fe2000000003e */
[----:B------:R-:W-:Y:S02]  /*2ad0*/  IMAD.MOV.U32 R162, RZ, RZ, R158 ;  /* 0x000000ffffa27224 */ /* 0x000fe400078e009e */
[----:B------:R-:W3:Y:S01]  /*2ae0*/  @P1 LDG.E.U16 R70, desc[UR8][R176.64] ;  /* 0x00000008b0461981 */ /* 0x000ee2000c1e1500 */
[----:B------:R-:W-:Y:S01]  /*2af0*/  IMAD.MOV.U32 R168, RZ, RZ, R138 ;  /* 0x000000ffffa87224 */ /* 0x000fe200078e008a */
[----:B------:R-:W-:Y:S01]  /*2b00*/  PRMT R63, RZ, 0x7610, R63 ;  /* 0x00007610ff3f7816 */ /* 0x000fe2000000003f */
[----:B------:R-:W-:Y:S01]  /*2b10*/  IMAD.MOV.U32 R169, RZ, RZ, R139 ;  /* 0x000000ffffa97224 */ /* 0x000fe200078e008b */
[----:B------:R0:W-:Y:S01]  /*2b20*/  STL.64 [R1+0x38], R158 ;  /* 0x0000389e01007387 */ /* 0x0001e20000100a00 */
[C---:B------:R-:W-:Y:S01]  /*2b30*/  IMAD R191, R79.reuse, 0x3a, RZ ;  /* 0x0000003a4fbf7824 */ /* 0x040fe200078e02ff */
[----:B------:R-:W-:Y:S01]  /*2b40*/  MOV R166, R142 ;  /* 0x0000008e00a67202 */ /* 0x000fe20000000f00 */
[C---:B------:R-:W-:Y:S01]  /*2b50*/  IMAD R193, R79.reuse, 0x3b, RZ ;  /* 0x0000003b4fc17824 */ /* 0x040fe200078e02ff */
[----:B------:R-:W3:Y:S01]  /*2b60*/  @P1 LDG.E.U16 R57, desc[UR8][R174.64] ;  /* 0x00000008ae391981 */ /* 0x000ee2000c1e1500 */
[----:B------:R-:W-:Y:S01]  /*2b70*/  IMAD R109, R79, 0x3c, RZ ;  /* 0x0000003c4f6d7824 */ /* 0x000fe200078e02ff */
[----:B------:R-:W-:Y:S01]  /*2b80*/  PRMT R21, RZ, 0x7610, R21 ;  /* 0x00007610ff157816 */ /* 0x000fe20000000015 */
[----:B------:R-:W-:Y:S01]  /*2b90*/  IMAD.MOV.U32 R165, RZ, RZ, R157 ;  /* 0x000000ffffa57224 */ /* 0x000fe200078e009d */
[----:B------:R-:W3:Y:S01]  /*2ba0*/  @P1 LDG.E.U16 R58, desc[UR8][R172.64] ;  /* 0x00000008ac3a1981 */ /* 0x000ee2000c1e1500 */
[----:B------:R-:W-:Y:S01]  /*2bb0*/  IMAD.MOV.U32 R167, RZ, RZ, R143 ;  /* 0x000000ffffa77224 */ /* 0x000fe200078e008f */
[-C--:B------:R-:W-:Y:S01]  /*2bc0*/  IADD3 R218, P3, PT, R219, R2.reuse, RZ ;  /* 0x00000002dbda7210 */ /* 0x080fe20007f7e0ff */
[----:B------:R-:W-:Y:S01]  /*2bd0*/  IMAD.MOV.U32 R164, RZ, RZ, R156 ;  /* 0x000000ffffa47224 */ /* 0x000fe200078e009c */
[----:B------:R-:W-:Y:S01]  /*2be0*/  IADD3 R216, P2, PT, R217, R2, RZ ;  /* 0x00000002d9d87210 */ /* 0x000fe20007f5e0ff */
[----:B------:R-:W3:Y:S01]  /*2bf0*/  @P1 LDG.E.U16 R60, desc[UR8][R220.64] ;  /* 0x00000008dc3c1981 */ /* 0x000ee2000c1e1500 */
[----:B------:R-:W-:-:S02]  /*2c00*/  PRMT R25, RZ, 0x7610, R25 ;  /* 0x00007610ff197816 */ /* 0x000fc40000000019 */
[----:B------:R-:W-:Y:S01]  /*2c10*/  PRMT R26, RZ, 0x7610, R26 ;  /* 0x00007610ff1a7816 */ /* 0x000fe2000000001a */
[----:B------:R-:W3:Y:S01]  /*2c20*/  @P1 LDG.E.U16 R61, desc[UR8][R168.64] ;  /* 0x00000008a83d1981 */ /* 0x000ee2000c1e1500 */
[----:B------:R-:W-:Y:S01]  /*2c30*/  PRMT R27, RZ, 0x7610, R27 ;  /* 0x00007610ff1b7816 */ /* 0x000fe2000000001b */
[C---:B------:R-:W-:Y:S01]  /*2c40*/  IMAD R119, R79.reuse, 0x5, RZ ;  /* 0x000000054f777824 */ /* 0x040fe200078e02ff */
[----:B------:R-:W-:Y:S01]  /*2c50*/  PRMT R28, RZ, 0x7610, R28 ;  /* 0x00007610ff1c7816 */ /* 0x000fe2000000001c */
[----:B------:R-:W-:Y:S01]  /*2c60*/  IMAD R131, R79, 0xd, RZ ;  /* 0x0000000d4f837824 */ /* 0x000fe200078e02ff */
[-C--:B------:R-:W-:Y:S01]  /*2c70*/  LEA.HI.X.SX32 R219, R191, R3.reuse, 0x1, P3 ;  /* 0x00000003bfdb7211 */ /* 0x080fe200018f0eff */
[----:B------:R-:W-:Y:S01]  /*2c80*/  IMAD R141, R79, 0x15, RZ ;  /* 0x000000154f8d7824 */ /* 0x000fe200078e02ff */
[----:B------:R-:W-:Y:S01]  /*2c90*/  LEA.HI.X.SX32 R217, R193, R3, 0x1, P2 ;  /* 0x00000003c1d97211 */ /* 0x000fe200010f0eff */
[C---:B------:R-:W-:Y:S01]  /*2ca0*/  IMAD R153, R79.reuse, 0x1d, RZ ;  /* 0x0000001d4f997824 */ /* 0x040fe200078e02ff */
[----:B------:R-:W3:Y:S01]  /*2cb0*/  @P1 LDG.E.U16 R62, desc[UR8][R166.64] ;  /* 0x00000008a63e1981 */ /* 0x000ee2000c1e1500 */
[C---:B------:R-:W-:Y:S01]  /*2cc0*/  IMAD R203, R79.reuse, 0x4a, RZ ;  /* 0x0000004a4fcb7824 */ /* 0x040fe200078e02ff */
[----:B------:R-:W-:Y:S01]  /*2cd0*/  PRMT R29, RZ, 0x7610, R29 ;  /* 0x00007610ff1d7816 */ /* 0x000fe2000000001d */
[----:B------:R-:W-:Y:S01]  /*2ce0*/  IMAD R245, R79, 0x5a, RZ ;  /* 0x0000005a4ff57824 */ /* 0x000fe200078e02ff */
[-C--:B------:R-:W-:Y:S01]  /*2cf0*/  IADD3 R124, P4, PT, R125, R2.reuse, RZ ;  /* 0x000000027d7c7210 */ /* 0x080fe20007f9e0ff */
[----:B------:R-:W-:Y:S01]  /*2d00*/  IMAD R229, R79, 0x6a, RZ ;  /* 0x0000006a4fe57824 */ /* 0x000fe200078e02ff */
[-C--:B------:R-:W-:Y:S01]  /*2d10*/  IADD3 R142, P3, PT, R149, R2.reuse, RZ ;  /* 0x00000002958e7210 */ /* 0x080fe20007f7e0ff */
[----:B------:R-:W-:Y:S01]  /*2d20*/  IMAD R213, R79, 0x7a, RZ ;  /* 0x0000007a4fd57824 */ /* 0x000fe200078e02ff */
        /* <DEDUP_REMOVED lines=11> */
[-C--:B------:R-:W-:Y:S01]  /*2de0*/  LEA.HI.X.SX32 R143, R131, R3.reuse, 0x1, P3 ;  /* 0x00000003838f7211 */ /* 0x080fe200018f0eff */
[----:B------:R-:W-:Y:S01]  /*2df0*/  IMAD R103, R79, 0x3d, RZ ;  /* 0x0000003d4f677824 */ /* 0x000fe200078e02ff */
[----:B------:R-:W-:Y:S01]  /*2e00*/  LEA.HI.X.SX32 R139, R141, R3, 0x1, P2 ;  /* 0x000000038d8b7211 */ /* 0x000fe200010f0eff */
[----:B------:R-:W3:Y:S01]  /*2e10*/  @P1 LDG.E.U16 R27, desc[UR8][R218.64] ;  /* 0x00000008da1b1981 */ /* 0x000ee2000c1e1500 */
[----:B------:R-:W-:-:S02]  /*2e20*/  PRMT R34, RZ, 0x7610, R34 ;  /* 0x00007610ff227816 */ /* 0x000fc40000000022 */
[-C--:B------:R-:W-:Y:S01]  /*2e30*/  IADD3 R202, P4, PT, R203, R2.reuse, RZ ;  /* 0x00000002cbca7210 */ /* 0x080fe20007f9e0ff */
[----:B------:R-:W3:Y:S01]  /*2e40*/  @P1 LDG.E.U16 R28, desc[UR8][R206.64] ;  /* 0x00000008ce1c1981 */ /* 0x000ee2000c1e1500 */
[-C--:B------:R-:W-:Y:S02]  /*2e50*/  IADD3 R244, P3, PT, R245, R2.reuse, RZ ;  /* 0x00000002f5f47210 */ /* 0x080fe40007f7e0ff */
[----:B------:R-:W-:Y:S01]  /*2e60*/  IADD3 R228, P2, PT, R229, R2, RZ ;  /* 0x00000002e5e47210 */ /* 0x000fe20007f5e0ff */
[----:B------:R-:W3:Y:S01]  /*2e70*/  @P1 LDG.E.U16 R29, desc[UR8][R204.64] ;  /* 0x00000008cc1d1981 */ /* 0x000ee2000c1e1500 */
[----:B------:R-:W-:Y:S02]  /*2e80*/  PRMT R35, RZ, 0x7610, R35 ;  /* 0x00007610ff237816 */ /* 0x000fe40000000023 */
[----:B------:R-:W-:Y:S01]  /*2e90*/  PRMT R36, RZ, 0x7610, R36 ;  /* 0x00007610ff247816 */ /* 0x000fe20000000024 */
[----:B------:R-:W3:Y:S01]  /*2ea0*/  @P1 LDG.E.U16 R30, desc[UR8][R154.64] ;  /* 0x000000089a1e1981 */ /* 0x000ee2000c1e1500 */
[----:B------:R-:W-:-:S02]  /*2eb0*/  PRMT R37, RZ, 0x7610, R37 ;  /* 0x00007610ff257816 */ /* 0x000fc40000000025 */
[----:B------:R-:W-:Y:S01]  /*2ec0*/  PRMT R38, RZ, 0x7610, R38 ;  /* 0x00007610ff267816 */ /* 0x000fe20000000026 */
[----:B------:R-:W3:Y:S01]  /*2ed0*/  @P1 LDG.E.U16 R31, desc[UR8][R150.64] ;  /* 0x00000008961f1981 */ /* 0x000ee2000c1e1500 */
[----:B------:R-:W-:Y:S02]  /*2ee0*/  PRMT R39, RZ, 0x7610, R39 ;  /* 0x00007610ff277816 */ /* 0x000fe40000000027 */
[----:B------:R-:W-:Y:S01]  /*2ef0*/  PRMT R40, RZ, 0x7610, R40 ;  /* 0x00007610ff287816 */ /* 0x000fe20000000028 */
[C---:B------:R-:W-:Y:S01]  /*2f00*/  IMAD R101, R79.reuse, 0xe, RZ ;  /* 0x0000000e4f657824 */ /* 0x040fe200078e02ff */
        /* <DEDUP_REMOVED lines=9> */
[----:B------:R-:W-:Y:S01]  /*2fa0*/  IMAD R211, R79, 0x7c, RZ ;  /* 0x0000007c4fd37824 */ /* 0x000fe200078e02ff */
[----:B------:R-:W-:Y:S01]  /*2fb0*/  PRMT R46, RZ, 0x7610, R46 ;  /* 0x00007610ff2e7816 */ /* 0x000fe2000000002e */
[----:B------:R-:W3:Y:S01]  /*2fc0*/  @P1 LDG.E.U16 R33, desc[UR8][R248.64] ;  /* 0x00000008f8211981 */ /* 0x000ee2000c1e1500 */
[----:B------:R-:W-:-:S02]  /*2fd0*/  PRMT R47, RZ, 0x7610, R47 ;  /* 0x00007610ff2f7816 */ /* 0x000fc4000000002f */
[----:B------:R-:W-:Y:S01]  /*2fe0*/  PRMT R48, RZ, 0x7610, R48 ;  /* 0x00007610ff307816 */ /* 0x000fe20000000030 */
[----:B------:R-:W3:Y:S01]  /*2ff0*/  @P1 LDG.E.U16 R34, desc[UR8][R232.64] ;  /* 0x00000008e8221981 */ /* 0x000ee2000c1e1500 */
[----:B------:R-:W-:Y:S02]  /*3000*/  PRMT R49, RZ, 0x7610, R49 ;  /* 0x00007610ff317816 */ /* 0x000fe40000000031 */
[----:B------:R-:W-:Y:S01]  /*3010*/  PRMT R50, RZ, 0x7610, R50 ;  /* 0x00007610ff327816 */ /* 0x000fe20000000032 */
[----:B------:R-:W3:Y:S01]  /*3020*/  @P1 LDG.E.U16 R35, desc[UR8][R216.64] ;  /* 0x00000008d8231981 */ /* 0x000ee2000c1e1500 */
[-C--:B------:R-:W-:Y:S02]  /*3030*/  LEA.HI.X.SX32 R203, R115, R3.reuse, 0x1, P4 ;  /* 0x0000000373cb7211 */ /* 0x080fe400020f0eff */
[-C--:B------:R-:W-:Y:S01]  /*3040*/  LEA.HI.X.SX32 R245, R111, R3.reuse, 0x1, P3 ;  /* 0x000000036ff57211 */ /* 0x080fe200018f0eff */
[----:B------:R-:W3:Y:S01]  /*3050*/  @P1 LDG.E.U16 R36, desc[UR8][R196.64] ;  /* 0x00000008c4241981 */ /* 0x000ee2000c1e1500 */
[----:B------:R-:W-:-:S02]  /*3060*/  LEA.HI.X.SX32 R229, R105, R3, 0x1, P2 ;  /* 0x0000000369e57211 */ /* 0x000fc400010f0eff */
[-C--:B------:R-:W-:Y:S01]  /*3070*/  IADD3 R132, P4, PT, R113, R2.reuse, RZ ;  /* 0x0000000271847210 */ /* 0x080fe20007f9e0ff */
[----:B------:R-:W3:Y:S01]  /*3080*/  @P1 LDG.E.U16 R37, desc[UR8][R146.64] ;  /* 0x0000000892251981 */ /* 0x000ee2000c1e1500 */
[----:B------:R-:W-:Y:S01]  /*3090*/  IADD3 R126, P3, PT, R109, R2, RZ ;  /* 0x000000026d7e7210 */ /* 0x000fe20007f7e0ff */
[----:B------:R-:W-:Y:S01]  /*30a0*/  IMAD R95, R79, 0x2e, RZ ;  /* 0x0000002e4f5f7824 */ /* 0x000fe200078e02ff */
[-C--:B0-----:R-:W-:Y:S01]  /*30b0*/  LEA.HI.X.SX32 R133, R101, R3.reuse, 0x1, P4 ;  /* 0x0000000365857211 */ /* 0x081fe200020f0eff */
[----:B------:R-:W3:Y:S01]  /*30c0*/  @P1 LDG.E.U16 R38, desc[UR8][R144.64] ;  /* 0x0000000890261981 */ /* 0x000ee2000c1e1500 */
[----:B------:R-:W-:Y:S01]  /*30d0*/  IMAD R91, R79, 0x3e, RZ ;  /* 0x0000003e4f5b7824 */ /* 0x000fe200078e02ff */
[-C--:B------:R-:W-:Y:S02]  /*30e0*/  LEA.HI.X.SX32 R127, R97, R3.reuse, 0x1, P3 ;  /* 0x00000003617f7211 */ /* 0x080fe400018f0eff */
[----:B------:R-:W3:Y:S01]  /*30f0*/  @P1 LDG.E.U16 R39, desc[UR8][R200.64] ;  /* 0x00000008c8271981 */ /* 0x000ee2000c1e1500 */
[----:B--2---:R-:W-:-:S03]  /*3100*/  LEA.HI.X.SX32 R199, R163, R3, 0x1, P5 ;  /* 0x00000003a3c77211 */ /* 0x004fc600028f0eff */
[----:B------:R-:W2:Y:S01]  /*3110*/  @P1 LDG.E.U16 R40, desc[UR8][R246.64] ;  /* 0x00000008f6281981 */ /* 0x000ea2000c1e1500 */
[-C--:B------:R-:W-:Y:S01]  /*3120*/  IADD3 R250, P5, PT, R251, R2.reuse, RZ ;  /* 0x00000002fbfa7210 */ /* 0x080fe20007fbe0ff */
[----:B------:R-:W-:Y:S02]  /*3130*/  IMAD.MOV.U32 R163, RZ, RZ, R159 ;  /* 0x000000ffffa37224 */ /* 0x000fe400078e009f */
[----:B------:R0:W5:Y:S01]  /*3140*/  LDL.LU.64 R158, [R1+0x148] ;  /* 0x00014800019e7983 */ /* 0x0001620000300a00 */
[-C--:B------:R-:W-:Y:S02]  /*3150*/  LEA.HI.X.SX32 R251, R171, R3.reuse, 0x1, P5 ;  /* 0x00000003abfb7211 */ /* 0x080fe400028f0eff */
[-C--:B------:R-:W-:Y:S01]  /*3160*/  IADD3 R236, P5, PT, R237, R2.reuse, RZ ;  /* 0x00000002edec7210 */ /* 0x080fe20007fbe0ff */
[----:B------:R0:W5:Y:S03]  /*3170*/  LDL.LU R157, [R1+0x13c] ;  /* 0x00013c00019d7983 */ /* 0x0001660000300800 */
[----:B------:R-:W-:Y:S01]  /*3180*/  LEA.HI.X.SX32 R237, R179, R3, 0x1, P5 ;  /* 0x00000003b3ed7211 */ /* 0x000fe200028f0eff */
[----:B------:R-:W2:Y:S01]  /*3190*/  @P1 LDG.E.U16 R21, desc[UR8][R162.64] ;  /* 0x00000008a2151981 */ /* 0x000ea2000c1e1500 */
[----:B------:R-:W-:Y:S01]  /*31a0*/  IADD3 R222, P5, PT, R223, R2, RZ ;  /* 0x00000002dfde7210 */ /* 0x000fe20007fbe0ff */
[----:B------:R-:W-:-:S02]  /*31b0*/  IMAD.MOV.U32 R179, RZ, RZ, R123 ;  /* 0x000000ffffb37224 */ /* 0x000fc400078e007b */
[----:B------:R-:W2:Y:S01]  /*31c0*/  @P1 LDG.E.U16 R59, desc[UR8][R236.64] ;  /* 0x00000008ec3b1981 */ /* 0x000ea2000c1e1500 */
[----:B------:R-:W-:-:S03]  /*31d0*/  LEA.HI.X.SX32 R223, R187, R3, 0x1, P5 ;  /* 0x00000003bbdf7211 */ /* 0x000fc600028f0eff */
[----:B------:R-:W2:Y:S04]  /*31e0*/  @P1 LDG.E.U16 R66, desc[UR8][R178.64] ;  /* 0x00000008b2421981 */ /* 0x000ea8000c1e1500 */
[----:B------:R-:W2:Y:S01]  /*31f0*/  @P1 LDG.E.U16 R71, desc[UR8][R222.64] ;  /* 0x00000008de471981 */ /* 0x000ea2000c1e1500 */
[----:B------:R-:W-:-:S03]  /*3200*/  IADD3 R214, P5, PT, R215, R2, RZ ;  /* 0x00000002d7d67210 */ /* 0x000fc60007fbe0ff */
[----:B------:R-:W-:Y:S01]  /*3210*/  STL.64 [R1+0x30], R198 ;  /* 0x000030c601007387 */ /* 0x000fe20000100a00 */
[----:B------:R-:W-:-:S03]  /*3220*/  LEA.HI.X.SX32 R215, R109, R3, 0x1, P5 ;  /* 0x000000036dd77211 */ /* 0x000fc600028f0eff */
[----:B------:R-:W-:Y:S04]  /*3230*/  STL.64 [R1+0x28], R200 ;  /* 0x000028c801007387 */ /* 0x000fe80000100a00 */
[----:B------:R-:W-:Y:S04]  /*3240*/  STL.64 [R1+0x8], R116 ;  /* 0x0000087401007387 */ /* 0x000fe80000100a00 */
[----:B------:R0:W-:Y:S04]  /*3250*/  STL.64 [R1], R136 ;  /* 0x0000008801007387 */ /* 0x0001e80000100a00 */
[----:B------:R-:W2:Y:S04]  /*3260*/  @P1 LDG.E.U16 R25, desc[UR8][R250.64] ;  /* 0x00000008fa191981 */ /* 0x000ea8000c1e1500 */
[----:B------:R-:W2:Y:S01]  /*3270*/  @P1 LDG.E.U16 R32, desc[UR8][R198.64] ;  /* 0x00000008c6201981 */ /* 0x000ea2000c1e1500 */
[----:B0-----:R-:W-:-:S03]  /*3280*/  IADD3 R136, P5, PT, R191, R2, RZ ;  /* 0x00000002bf887210 */ /* 0x001fc60007fbe0ff */
[----:B------:R-:W2:Y:S01]  /*3290*/  @P1 LDG.E.U16 R41, desc[UR8][R230.64] ;  /* 0x00000008e6291981 */ /* 0x000ea2000c1e1500 */
[----:B------:R-:W-:-:S03]  /*32a0*/  LEA.HI.X.SX32 R137, R153, R3, 0x1, P5 ;  /* 0x0000000399897211 */ /* 0x000fc600028f0eff */
[----:B------:R-:W2:Y:S01]  /*32b0*/  @P1 LDG.E.U16 R42, desc[UR8][R214.64] ;  /* 0x00000008d62a1981 */ /* 0x000ea2000c1e1500 */
[-C--:B------:R-:W-:Y:S02]  /*32c0*/  IADD3 R212, P5, PT, R213, R2.reuse, RZ ;  /* 0x00000002d5d47210 */ /* 0x080fe40007fbe0ff */
[-C--:B------:R-:W-:Y:S01]  /*32d0*/  IADD3 R106, P2, PT, R107, R2.reuse, RZ ;  /* 0x000000026b6a7210 */ /* 0x080fe20007f5e0ff */
[----:B------:R-:W2:Y:S01]  /*32e0*/  @P1 LDG.E.U16 R43, desc[UR8][R124.64] ;  /* 0x000000087c2b1981 */ /* 0x000ea2000c1e1500 */
[-C--:B------:R-:W-:Y:S02]  /*32f0*/  LEA.HI.X.SX32 R213, R103, R3.reuse, 0x1, P5 ;  /* 0x0000000367d57211 */ /* 0x080fe400028f0eff */
[-C--:B------:R-:W-:Y:S01]  /*3300*/  IADD3 R242, P5, PT, R243, R2.reuse, RZ ;  /* 0x00000002f3f27210 */ /* 0x080fe20007fbe0ff */
[----:B------:R-:W2:Y:S01]  /*3310*/  @P1 LDG.E.U16 R44, desc[UR8][R142.64] ;  /* 0x000000088e2c1981 */ /* 0x000ea2000c1e1500 */
[-C--:B------:R-:W-:Y:S02]  /*3320*/  IADD3 R226, P4, PT, R227, R2.reuse, RZ ;  /* 0x00000002e3e27210 */ /* 0x080fe40007f9e0ff */
[-C--:B------:R-:W-:Y:S01]  /*3330*/  IADD3 R210, P3, PT, R211, R2.reuse, RZ ;  /* 0x00000002d3d27210 */ /* 0x080fe20007f7e0ff */
[----:B------:R-:W2:Y:S04]  /*3340*/  @P1 LDG.E.U16 R45, desc[UR8][R138.64] ;  /* 0x000000088a2d1981 */ /* 0x000ea8000c1e1500 */
[----:B------:R-:W2:Y:S04]  /*3350*/  @P1 LDG.E.U16 R46, desc[UR8][R136.64] ;  /* 0x00000008882e1981 */ /* 0x000ea8000c1e1500 */
[----:B------:R-:W2:Y:S04]  /*3360*/  @P1 LDG.E.U16 R47, desc[UR8][R202.64] ;  /* 0x00000008ca2f1981 */ /* 0x000ea8000c1e1500 */
[----:B------:R-:W2:Y:S04]  /*3370*/  @P1 LDG.E.U16 R48, desc[UR8][R244.64] ;  /* 0x00000008f4301981 */ /* 0x000ea8000c1e1500 */
[----:B------:R-:W2:Y:S04]  /*3380*/  @P1 LDG.E.U16 R49, desc[UR8][R228.64] ;  /* 0x00000008e4311981 */ /* 0x000ea8000c1e1500 */
[----:B------:R-:W2:Y:S01]  /*3390*/  @P1 LDG.E.U16 R50, desc[UR8][R212.64] ;  /* 0x00000008d4321981 */ /* 0x000ea2000c1e1500 */
[----:B------:R-:W-:Y:S01]  /*33a0*/  IMAD R87, R79, 0x7, RZ ;  /* 0x000000074f577824 */ /* 0x000fe200078e02ff */
[-C--:B------:R-:W-:Y:S01]  /*33b0*/  LEA.HI.X.SX32 R107, R99, R3.reuse, 0x1, P2 ;  /* 0x00000003636b7211 */ /* 0x080fe200010f0eff */
[----:B------:R-:W-:Y:S01]  /*33c0*/  IMAD R85, R79, 0xf, RZ ;  /* 0x0000000f4f557824 */ /* 0x000fe200078e02ff */
[-C--:B------:R-:W-:Y:S01]  /*33d0*/  LEA.HI.X.SX32 R243, R95, R3.reuse, 0x1, P5 ;  /* 0x000000035ff37211 */ /* 0x080fe200028f0eff */
[----:B------:R-:W-:Y:S01]  /*33e0*/  IMAD R83, R79, 0x17, RZ ;  /* 0x000000174f537824 */ /* 0x000fe200078e02ff */
[-C--:B------:R-:W-:Y:S01]  /*33f0*/  LEA.HI.X.SX32 R227, R93, R3.reuse, 0x1, P4 ;  /* 0x000000035de37211 */ /* 0x080fe200020f0eff */
[----:B------:R-:W-:Y:S01]  /*3400*/  IMAD R81, R79, 0x1f, RZ ;  /* 0x0000001f4f517824 */ /* 0x000fe200078e02ff */
[-C--:B------:R-:W-:Y:S01]  /*3410*/  LEA.HI.X.SX32 R211, R91, R3.reuse, 0x1, P3 ;  /* 0x000000035bd37211 */ /* 0x080fe200018f0eff */
[----:B------:R-:W-:Y:S01]  /*3420*/  IMAD R89, R79, 0x4e, RZ ;  /* 0x0000004e4f597824 */ /* 0x000fe200078e02ff */
[-C--:B------:R-:W-:Y:S01]  /*3430*/  IADD3 R122, P2, PT, R101, R2.reuse, RZ ;  /* 0x00000002657a7210 */ /* 0x080fe20007f5e0ff */
[----:B------:R-:W-:Y:S01]  /*3440*/  IMAD R241, R79, 0x5e, RZ ;  /* 0x0000005e4ff17824 */ /* 0x000fe200078e02ff */
[-C--:B------:R-:W-:Y:S01]  /*3450*/  IADD3 R120, P5, PT, R97, R2.reuse, RZ ;  /* 0x0000000261787210 */ /* 0x080fe20007fbe0ff */
[----:B------:R-:W-:Y:S01]  /*3460*/  IMAD R225, R79, 0x6e, RZ ;  /* 0x0000006e4fe17824 */ /* 0x000fe200078e02ff */
[-C--:B------:R-:W-:Y:S01]  /*3470*/  IADD3 R116, P4, PT, R95, R2.reuse, RZ ;  /* 0x000000025f747210 */ /* 0x080fe20007f9e0ff */
[----:B------:R-:W-:Y:S01]  /*3480*/  IMAD R209, R79, 0x7e, RZ ;  /* 0x0000007e4fd17824 */ /* 0x000fe200078e02ff */
[----:B------:R-:W-:Y:S01]  /*3490*/  IADD3 R194, P3, PT, R91, R2, RZ ;  /* 0x000000025bc27210 */ /* 0x000fe20007f7e0ff */
[----:B------:R-:W-:Y:S01]  /*34a0*/  IMAD R73, R79, 0x27, RZ ;  /* 0x000000274f497824 */ /* 0x000fe200078e02ff */
[-C--:B------:R-:W-:Y:S01]  /*34b0*/  LEA.HI.X.SX32 R123, R87, R3.reuse, 0x1, P2 ;  /* 0x00000003577b7211 */ /* 0x080fe200010f0eff */
[----:B------:R-:W-:Y:S01]  /*34c0*/  IMAD R75, R79, 0x2f, RZ ;  /* 0x0000002f4f4b7824 */ /* 0x000fe200078e02ff */
[-C--:B------:R-:W-:Y:S01]  /*34d0*/  LEA.HI.X.SX32 R121, R85, R3.reuse, 0x1, P5 ;  /* 0x0000000355797211 */ /* 0x080fe200028f0eff */
[----:B------:R-:W-:Y:S01]  /*34e0*/  IMAD R77, R79, 0x37, RZ ;  /* 0x000000374f4d7824 */ /* 0x000fe200078e02ff */
[-C--:B------:R-:W-:Y:S01]  /*34f0*/  LEA.HI.X.SX32 R117, R83, R3.reuse, 0x1, P4 ;  /* 0x0000000353757211 */ /* 0x080fe200020f0eff */
[----:B------:R-:W-:Y:S01]  /*3500*/  IMAD R79, R79, 0x3f, RZ ;  /* 0x0000003f4f4f7824 */ /* 0x000fe200078e02ff */
[----:B------:R-:W-:-:S02]  /*3510*/  LEA.HI.X.SX32 R195, R81, R3, 0x1, P3 ;  /* 0x0000000351c37211 */ /* 0x000fc400018f0eff */
[-C--:B------:R-:W-:Y:S02]  /*3520*/  IADD3 R88, P2, PT, R89, R2.reuse, RZ ;  /* 0x0000000259587210 */ /* 0x080fe40007f5e0ff */
[-C--:B------:R-:W-:Y:S02]  /*3530*/  IADD3 R240, P5, PT, R241, R2.reuse, RZ ;  /* 0x00000002f1f07210 */ /* 0x080fe40007fbe0ff */
[-C--:B------:R-:W-:Y:S02]  /*3540*/  IADD3 R224, P4, PT, R225, R2.reuse, RZ ;  /* 0x00000002e1e07210 */ /* 0x080fe40007f9e0ff */
[----:B------:R-:W-:Y:S02]  /*3550*/  IADD3 R208, P3, PT, R209, R2, RZ ;  /* 0x00000002d1d07210 */ /* 0x000fe40007f7e0ff */
[----:B------:R-:W-:Y:S02]  /*3560*/  PRMT R51, RZ, 0x7610, R51 ;  /* 0x00007610ff337816 */ /* 0x000fe40000000033 */
[----:B------:R-:W-:-:S02]  /*3570*/  PRMT R52, RZ, 0x7610, R52 ;  /* 0x00007610ff347816 */ /* 0x000fc40000000034 */
[----:B------:R-:W-:Y:S02]  /*3580*/  PRMT R53, RZ, 0x7610, R53 ;  /* 0x00007610ff357816 */ /* 0x000fe40000000035 */
[----:B------:R-:W-:Y:S01]  /*3590*/  PRMT R54, RZ, 0x7610, R54 ;  /* 0x00007610ff367816 */ /* 0x000fe20000000036 */
[----:B------:R-:W2:Y:S01]  /*35a0*/  @P1 LDG.E.U16 R51, desc[UR8][R134.64] ;  /* 0x0000000886331981 */ /* 0x000ea2000c1e1500 */
[----:B------:R-:W-:Y:S02]  /*35b0*/  PRMT R55, RZ, 0x7610, R55 ;  /* 0x00007610ff377816 */ /* 0x000fe40000000037 */
[----:B------:R-:W-:Y:S01]  /*35c0*/  PRMT R56, RZ, 0x7610, R56 ;  /* 0x00007610ff387816 */ /* 0x000fe20000000038 */
[----:B------:R-:W2:Y:S01]  /*35d0*/  @P1 LDG.E.U16 R52, desc[UR8][R132.64] ;  /* 0x0000000884341981 */ /* 0x000ea2000c1e1500 */
[----:B------:R-:W-:Y:S02]  /*35e0*/  PRMT R8, RZ, 0x7610, R8 ;  /* 0x00007610ff087816 */ /* 0x000fe40000000008 */
[----:B------:R-:W-:Y:S01]  /*35f0*/  PRMT R10, RZ, 0x7610, R10 ;  /* 0x00007610ff0a7816 */ /* 0x000fe2000000000a */
[----:B------:R-:W2:Y:S01]  /*3600*/  @P1 LDG.E.U16 R53, desc[UR8][R128.64] ;  /* 0x0000000880351981 */ /* 0x000ea2000c1e1500 */
[----:B------:R-:W-:-:S02]  /*3610*/  PRMT R12, RZ, 0x7610, R12 ;  /* 0x00007610ff0c7816 */ /* 0x000fc4000000000c */
[----:B------:R-:W-:Y:S01]  /*3620*/  PRMT R14, RZ, 0x7610, R14 ;  /* 0x00007610ff0e7816 */ /* 0x000fe2000000000e */
[----:B------:R-:W2:Y:S01]  /*3630*/  @P1 LDG.E.U16 R54, desc[UR8][R126.64] ;  /* 0x000000087e361981 */ /* 0x000ea2000c1e1500 */
[----:B------:R-:W-:Y:S02]  /*3640*/  PRMT R15, RZ, 0x7610, R15 ;  /* 0x00007610ff0f7816 */ /* 0x000fe4000000000f */
[----:B-1----:R-:W-:Y:S01]  /*3650*/  PRMT R16, RZ, 0x7610, R16 ;  /* 0x00007610ff107816 */ /* 0x002fe20000000010 */
[----:B------:R-:W2:Y:S01]  /*3660*/  @P1 LDG.E.U16 R55, desc[UR8][R106.64] ;  /* 0x000000086a371981 */ /* 0x000ea2000c1e1500 */
[----:B------:R-:W-:Y:S02]  /*3670*/  PRMT R17, RZ, 0x7610, R17 ;  /* 0x00007610ff117816 */ /* 0x000fe40000000011 */
[----:B------:R-:W-:Y:S01]  /*3680*/  PRMT R18, RZ, 0x7610, R18 ;  /* 0x00007610ff127816 */ /* 0x000fe20000000012 */
[----:B------:R-:W2:Y:S01]  /*3690*/  @P1 LDG.E.U16 R56, desc[UR8][R242.64] ;  /* 0x00000008f2381981 */ /* 0x000ea2000c1e1500 */
[----:B------:R-:W-:-:S02]  /*36a0*/  PRMT R19, RZ, 0x7610, R19 ;  /* 0x00007610ff137816 */ /* 0x000fc40000000013 */
[----:B------:R-:W-:Y:S01]  /*36b0*/  PRMT R23, RZ, 0x7610, R23 ;  /* 0x00007610ff177816 */ /* 0x000fe20000000017 */
[----:B------:R-:W2:Y:S01]  /*36c0*/  @P1 LDG.E.U16 R8, desc[UR8][R226.64] ;  /* 0x00000008e2081981 */ /* 0x000ea2000c1e1500 */
[-C--:B------:R-:W-:Y:S02]  /*36d0*/  LEA.HI.X.SX32 R89, R73, R3.reuse, 0x1, P2 ;  /* 0x0000000349597211 */ /* 0x080fe400010f0eff */
[-C--:B------:R-:W-:Y:S01]  /*36e0*/  LEA.HI.X.SX32 R241, R75, R3.reuse, 0x1, P5 ;  /* 0x000000034bf17211 */ /* 0x080fe200028f0eff */
[----:B------:R-:W2:Y:S01]  /*36f0*/  @P1 LDG.E.U16 R10, desc[UR8][R210.64] ;  /* 0x00000008d20a1981 */ /* 0x000ea2000c1e1500 */
[-C--:B------:R-:W-:Y:S02]  /*3700*/  LEA.HI.X.SX32 R225, R77, R3.reuse, 0x1, P4 ;  /* 0x000000034de17211 */ /* 0x080fe400020f0eff */
[----:B------:R-:W-:Y:S01]  /*3710*/  LEA.HI.X.SX32 R209, R79, R3, 0x1, P3 ;  /* 0x000000034fd17211 */ /* 0x000fe200018f0eff */
[----:B------:R-:W2:Y:S04]  /*3720*/  @P1 LDG.E.U16 R12, desc[UR8][R122.64] ;  /* 0x000000087a0c1981 */ /* 0x000ea8000c1e1500 */
[----:B------:R-:W2:Y:S04]  /*3730*/  @P1 LDG.E.U16 R14, desc[UR8][R120.64] ;  /* 0x00000008780e1981 */ /* 0x000ea8000c1e1500 */
[----:B------:R-:W2:Y:S04]  /*3740*/  @P1 LDG.E.U16 R15, desc[UR8][R116.64] ;  /* 0x00000008740f1981 */ /* 0x000ea8000c1e1500 */
[----:B------:R-:W2:Y:S04]  /*3750*/  @P1 LDG.E.U16 R16, desc[UR8][R194.64] ;  /* 0x00000008c2101981 */ /* 0x000ea8000c1e1500 */
[----:B------:R-:W2:Y:S04]  /*3760*/  @P1 LDG.E.U16 R17, desc[UR8][R88.64] ;  /* 0x0000000858111981 */ /* 0x000ea8000c1e1500 */
[----:B------:R-:W2:Y:S04]  /*3770*/  @P1 LDG.E.U16 R18, desc[UR8][R240.64] ;  /* 0x00000008f0121981 */ /* 0x000ea8000c1e1500 */
[----:B------:R-:W2:Y:S04]  /*3780*/  @P1 LDG.E.U16 R19, desc[UR8][R224.64] ;  /* 0x00000008e0131981 */ /* 0x000ea8000c1e1500 */
[----:B------:R-:W2:Y:S01]  /*3790*/  @P1 LDG.E.U16 R23, desc[UR8][R208.64] ;  /* 0x00000008d0171981 */ /* 0x000ea2000c1e1500 */
[----:B------:R-:W-:-:S02]  /*37a0*/  LOP3.LUT R68, R86, 0x3f, RZ, 0xc0, !PT ;  /* 0x0000003f56447812 */ /* 0x000fc400078ec0ff */
[----:B------:R-:W-:Y:S01]  /*37b0*/  LOP3.LUT R73, R86, 0xc0, RZ, 0xc0, !PT ;  /* 0x000000c056497812 */ /* 0x000fe200078ec0ff */
[----:B------:R-:W-:-:S04]  /*37c0*/  @!UP0 UIADD3 UR14, UPT, UPT, -UR12, 0x100000, URZ ;  /* 0x001000000c0e8890 */ /* 0x000fc8000fffe1ff */
[----:B------:R-:W-:Y:S02]  /*37d0*/  @!UP0 USHF.L.U32 UR15, UR14, 0xb, URZ ;  /* 0x0000000b0e0f8899 */ /* 0x000fe400080006ff */
[----:B------:R-:W-:Y:S01]  /*37e0*/  @!UP0 USHF.L.U32 UR14, UR14, 0x1, URZ ;  /* 0x000000010e0e8899 */ /* 0x000fe200080006ff */
[----:B------:R-:W-:Y:S01]  /*37f0*/  IMAD R68, R73, 0x40, R68 ;  /* 0x0000004049447824 */ /* 0x000fe200078e0244 */
[----:B------:R-:W-:-:S04]  /*3800*/  VOTEU.ALL UP1, P0 ;  /* 0x0000000000ff7886 */ /* 0x000fc80000020000 */
[----:B------:R-:W-:Y:S01]  /*3810*/  SHF.L.U32 R68, R68, 0x1, RZ ;  /* 0x0000000144447819 */ /* 0x000fe200000006ff */
[----:B------:R-:W-:-:S03]  /*3820*/  UIADD3 UR74, UPT, UPT, UR5, 0x100000, URZ ;  /* 0x00100000054a7890 */ /* 0x000fc6000fffe0ff */
[----:B------:R-:W-:Y:S02]  /*3830*/  LOP3.LUT R76, R68, 0x10, RZ, 0x3c, !PT ;  /* 0x00000010444c7812 */ /* 0x000fe400078e3cff */
[----:B------:R0:W1:Y:S01]  /*3840*/  @!UP1 SYNCS.EXCH.64 URZ, [UR4+0x20008], UR14 ;  /* 0x0200080e04ff95b2 */ /* 0x0000620008000100 */
[----:B----4-:R4:W-:Y:S01]  /*3850*/  STS.U16 [R68+UR4+0x8400], R7 ;  /* 0x0084000744007988 */ /* 0x0109e20008000404 */
[----:B------:R-:W-:-:S03]  /*3860*/  VIADD R72, R24, UR74 ;  /* 0x0000004a18487c36 */ /* 0x000fc60008000000 */
[----:B---3--:R-:W-:Y:S04]  /*3870*/  STS.U16 [R68+UR4+0x8800], R11 ;  /* 0x0088000b44007988 */ /* 0x008fe80008000404 */
[----:B------:R-:W-:Y:S04]  /*3880*/  STS.U16 [R68+UR4+0x9000], R9 ;  /* 0x0090000944007988 */ /* 0x000fe80008000404 */
[----:B------:R-:W-:Y:S04]  /*3890*/  STS.U16 [R68+UR4+0x8000], R13 ;  /* 0x0080000d44007988 */ /* 0x000fe80008000404 */
[----:B------:R-:W-:Y:S04]  /*38a0*/  STS.U16 [R68+UR4+0x8c00], R65 ;  /* 0x008c004144007988 */ /* 0x000fe80008000404 */
[----:B------:R-:W-:Y:S04]  /*38b0*/  STS.U16 [R68+UR4+0x9400], R67 ;  /* 0x0094004344007988 */ /* 0x000fe80008000404 */
[----:B------:R-:W-:Y:S01]  /*38c0*/  STS.U16 [R68+UR4+0x9800], R69 ;  /* 0x0098004544007988 */ /* 0x000fe20008000404 */
[----:B------:R-:W-:-:S02]  /*38d0*/  LOP3.LUT R75, R68, 0x20, RZ, 0x3c, !PT ;  /* 0x00000020444b7812 */ /* 0x000fc400078e3cff */
[----:B------:R-:W-:Y:S02]  /*38e0*/  R2UR UR11, R72 ;  /* 0x00000000480b72ca */ /* 0x000fe400000e0000 */
[----:B----4-:R-:W-:Y:S01]  /*38f0*/  LOP3.LUT R7, R68, 0x30, RZ, 0x3c, !PT ;  /* 0x0000003044077812 */ /* 0x010fe200078e3cff */
[----:B------:R-:W-:Y:S04]  /*3900*/  STL.64 [R1+0x108], R124 ;  /* 0x0001087c01007387 */ /* 0x000fe80000100a00 */
[----:B------:R-:W-:Y:S04]  /*3910*/  STL.64 [R1+0xd0], R142 ;  /* 0x0000d08e01007387 */ /* 0x000fe80000100a00 */
[----:B------:R-:W-:Y:S02]  /*3920*/  STL.64 [R1+0x98], R138 ;  /* 0x0000988a01007387 */ /* 0x000fe40000100a00 */
[----:B------:R-:W-:-:S02]  /*3930*/  ULEA UR11, UR10, UR11, 0x3 ;  /* 0x0000000b0a0b7291 */ /* 0x000fc4000f8e18ff */
[----:B------:R-:W-:Y:S04]  /*3940*/  STL.64 [R1+0x58], R136 ;  /* 0x0000588801007387 */ /* 0x000fe80000100a00 */
        /* <DEDUP_REMOVED lines=8> */
[----:B------:R-:W-:Y:S01]  /*39d0*/  STL.64 [R1+0x10], R88 ;  /* 0x0000105801007387 */ /* 0x000fe20000100a00 */
[----:B------:R-:W-:-:S04]  /*39e0*/  @!UP0 UIADD3 UR12, UPT, UPT, -UR12, 0x100000, URZ ;  /* 0x001000000c0c8890 */ /* 0x000fc8000fffe1ff */
[----:B------:R-:W-:Y:S02]  /*39f0*/  @!UP0 USHF.L.U32 UR13, UR12, 0xb, URZ ;  /* 0x0000000b0c0d8899 */ /* 0x000fe400080006ff */
[----:B------:R-:W-:Y:S01]  /*3a00*/  @!UP0 USHF.L.U32 UR12, UR12, 0x1, URZ ;  /* 0x000000010c0c8899 */ /* 0x000fe200080006ff */
[----:B--2---:R-:W-:Y:S04]  /*3a10*/  STS.U16 [R68+UR4+0x9c00], R71 ;  /* 0x009c004744007988 */ /* 0x004fe80008000404 */
[----:B------:R2:W-:Y:S04]  /*3a20*/  STS.U16 [R76+UR4+0x8080], R5 ;  /* 0x008080054c007988 */ /* 0x0005e80008000404 */
        /* <DEDUP_REMOVED lines=14> */
[C---:B--2---:R-:W-:Y:S01]  /*3b10*/  LOP3.LUT R5, R68.reuse, 0x40, RZ, 0x3c, !PT ;  /* 0x0000004044057812 */ /* 0x044fe200078e3cff */
[----:B---3--:R-:W2:Y:S02]  /*3b20*/  LDC R21, c[0x0][0x3d8] ;  /* 0x0000f600ff157b82 */ /* 0x008ea40000000800 */
[----:B------:R-:W-:Y:S04]  /*3b30*/  STS.U16 [R75+UR4+0x9d00], R27 ;  /* 0x009d001b4b007988 */ /* 0x000fe80008000404 */
[----:B------:R3:W-:Y:S01]  /*3b40*/  STS.U16 [R7+UR4+0x8180], R28 ;  /* 0x0081801c07007988 */ /* 0x0007e20008000404 */
[----:B------:R-:W-:-:S03]  /*3b50*/  LOP3.LUT R4, R68, 0x50, RZ, 0x3c, !PT ;  /* 0x0000005044047812 */ /* 0x000fc600078e3cff */
[----:B------:R-:W-:Y:S04]  /*3b60*/  STS.U16 [R7+UR4+0x8580], R29 ;  /* 0x0085801d07007988 */ /* 0x000fe80008000404 */
[----:B------:R-:W-:Y:S01]  /*3b70*/  STS.U16 [R7+UR4+0x8980], R30 ;  /* 0x0089801e07007988 */ /* 0x000fe20008000404 */
[----:B---3--:R-:W3:Y:S03]  /*3b80*/  LDC R28, c[0x0][0x3a8] ;  /* 0x0000ea00ff1c7b82 */ /* 0x008ee60000000800 */
        /* <DEDUP_REMOVED lines=20> */
[----:B------:R4:W-:Y:S02]  /*3cd0*/  STS.U16 [R4+UR4+0x9e80], R50 ;  /* 0x009e803204007988 */ /* 0x0009e40008000404 */
[----:B----4-:R-:W-:-:S05]  /*3ce0*/  IMAD.U32 R4, RZ, RZ, UR11 ;  /* 0x0000000bff047e24 */ /* 0x010fca000f8e00ff */
[----:B------:R0:W-:Y:S01]  /*3cf0*/  STL [R1+0x134], R4 ;  /* 0x0001340401007387 */ /* 0x0001e20000100800 */
[----:B------:R-:W-:Y:S02]  /*3d00*/  ISETP.EQ.U32.AND P5, PT, R84, RZ, P1 ;  /* 0x000000ff5400720c */ /* 0x000fe40000fa2070 */
[C---:B------:R-:W-:Y:S02]  /*3d10*/  LOP3.LUT R7, R68.reuse, 0x60, RZ, 0x3c, !PT ;  /* 0x0000006044077812 */ /* 0x040fe400078e3cff */
[----:B------:R-:W-:Y:S01]  /*3d20*/  LOP3.LUT R5, R68, 0x70, RZ, 0x3c, !PT ;  /* 0x0000007044057812 */ /* 0x000fe200078e3cff */
[----:B------:R-:W-:Y:S02]  /*3d30*/  VOTEU.ALL UP1, P0 ;  /* 0x0000000000ff7886 */ /* 0x000fe40000020000 */
[----:B------:R0:W-:Y:S04]  /*3d40*/  STS.U16 [R7+UR4+0x8300], R51 ;  /* 0x0083003307007988 */ /* 0x0001e80008000404 */
        /* <DEDUP_REMOVED lines=14> */
[----:B------:R0:W-:Y:S01]  /*3e30*/  STS.U16 [R5+UR4+0x9f80], R23 ;  /* 0x009f801705007988 */ /* 0x0001e20008000404 */
[----:B-1----:R1:W-:Y:S06]  /*3e40*/  MEMBAR.ALL.CTA ;  /* 0x0000000000007992 */ /* 0x0023ec0000008000 */
[----:B-1----:R-:W-:Y:S04]  /*3e50*/  FENCE.VIEW.ASYNC.S ;  /* 0x00000000000073c6 */ /* 0x002fe80000000000 */
[----:B------:R-:W1:Y:S02]  /*3e60*/  FENCE.VIEW.ASYNC.S ;  /* 0x00000000000073c6 */ /* 0x000e640000000000 */
[----:B-1----:R0:W1:Y:S01]  /*3e70*/  @!UP1 SYNCS.EXCH.64 URZ, [UR4+0x10000], UR12 ;  /* 0x0100000c04ff95b2 */ /* 0x0020620008000100 */
[----:B------:R-:W-:Y:S01]  /*3e80*/  VIADD R160, R74, 0x10000 ;  /* 0x000100004aa07836 */ /* 0x000fe20000000000 */
[----:B-1----:R-:W-:Y:S06]  /*3e90*/  BAR.SYNC.DEFER_BLOCKING 0x0 ;  /* 0x0000000000007b1d */ /* 0x002fec0000010000 */
[----:B0-23--:R-:W-:Y:S05]  /*3ea0*/  @!P5 BRA `(.L_x_6) ;  /* 0x0000000400acd947 */ /* 0x00dfea0003800000 */
[----:B------:R-:W-:Y:S01]  /*3eb0*/  IMAD.U32 R4, RZ, RZ, UR4 ;  /* 0x00000004ff047e24 */ /* 0x000fe2000f8e00ff */
[----:B------:R-:W-:Y:S01]  /*3ec0*/  ELECT P2, URZ, PT ;  /* 0x0000000000ff782f */ /* 0x000fe20003840000 */
[----:B------:R-:W-:Y:S01]  /*3ed0*/  VIADD R5, R74, 0x8000 ;  /* 0x000080004a057836 */ /* 0x000fe20000000000 */
[----:B------:R-:W-:Y:S01]  /*3ee0*/  CS2R R6, SRZ ;  /* 0x0000000000067805 */ /* 0x000fe2000001ff00 */
[----:B------:R-:W-:Y:S01]  /*3ef0*/  UMOV UR18, 0x0 ;  /* 0x0000000000127882 */ /* 0x000fe20000000000 */
[----:B------:R-:W-:Y:S01]  /*3f00*/  SHF.R.U32.HI R4, RZ, 0x4, R4 ;  /* 0x00000004ff047819 */ /* 0x000fe20000011604 */
[----:B------:R-:W-:Y:S01]  /*3f10*/  UMOV UR19, 0x4108490 ;  /* 0x0410849000137882 */ /* 0x000fe20000000000 */
[----:B------:R-:W-:Y:S01]  /*3f20*/  SHF.R.U32.HI R5, RZ, 0x4, R5 ;  /* 0x00000004ff057819 */ /* 0x000fe20000011605 */
[----:B------:R-:W-:Y:S01]  /*3f30*/  UMOV UR44, 0x0 ;  /* 0x00000000002c7882 */ /* 0x000fe20000000000 */
[----:B------:R-:W-:Y:S01]  /*3f40*/  SGXT.U32 R4, R4, 0xe ;  /* 0x0000000e0404781a */ /* 0x000fe20000000000 */
[----:B------:R-:W-:Y:S01]  /*3f50*/  UMOV UR45, 0x4108490 ;  /* 0x04108490002d7882 */ /* 0x000fe20000000000 */
[----:B------:R-:W-:Y:S01]  /*3f60*/  SGXT.U32 R5, R5, 0xe ;  /* 0x0000000e0505781a */ /* 0x000fe20000000000 */
[----:B------:R-:W-:Y:S01]  /*3f70*/  IMAD.MOV.U32 R161, RZ, RZ, RZ ;  /* 0x000000ffffa17224 */ /* 0x000fe200078e00ff */
[C---:B------:R-:W-:Y:S01]  /*3f80*/  R2UR UR11, R4.reuse ;  /* 0x00000000040b72ca */ /* 0x040fe200000e0000 */
[----:B------:R-:W-:Y:S01]  /*3f90*/  @P2 IMAD.MOV.U32 R11, RZ, RZ, 0x40004040 ;  /* 0x40004040ff0b2424 */ /* 0x000fe200078e00ff */
[C---:B------:R-:W-:Y:S01]  /*3fa0*/  R2UR UR16, R5.reuse ;  /* 0x00000000051072ca */ /* 0x040fe200000e0000 */
[----:B------:R-:W-:Y:S01]  /*3fb0*/  UMOV UR64, 0x0 ;  /* 0x0000000000407882 */ /* 0x000fe20000000000 */
[----:B------:R-:W-:Y:S01]  /*3fc0*/  IADD3 R4, P3, PT, R4, 0x80, RZ ;  /* 0x0000008004047810 */ /* 0x000fe20007f7e0ff */
[----:B------:R-:W-:Y:S01]  /*3fd0*/  UMOV UR65, 0x4108490 ;  /* 0x0410849000417882 */ /* 0x000fe20000000000 */
[----:B------:R-:W-:Y:S01]  /*3fe0*/  IADD3 R8, P4, PT, R5, 0x2, RZ ;  /* 0x0000000205087810 */ /* 0x000fe20007f9e0ff */
[----:B------:R-:W-:Y:S01]  /*3ff0*/  @P2 IMAD.MOV.U32 R5, RZ, RZ, 0x40004040 ;  /* 0x40004040ff052424 */ /* 0x000fe200078e00ff */
[----:B------:R-:W-:Y:S01]  /*4000*/  R2UR UR12, R4 ;  /* 0x00000000040c72ca */ /* 0x000fe200000e0000 */
[----:B------:R-:W-:Y:S01]  /*4010*/  UMOV UR56, 0x0 ;  /* 0x0000000000387882 */ /* 0x000fe20000000000 */
[----:B------:R-:W-:Y:S01]  /*4020*/  IADD3.X R6, PT, PT, R6, 0x40004040, RZ, P3, !PT ;  /* 0x4000404006067810 */ /* 0x000fe20001ffe4ff */
[----:B------:R-:W-:Y:S01]  /*4030*/  UMOV UR57, 0x4108490 ;  /* 0x0410849000397882 */ /* 0x000fe20000000000 */
[----:B------:R-:W-:Y:S01]  /*4040*/  IADD3.X R7, PT, PT, R7, 0x40004040, RZ, P4, !PT ;  /* 0x4000404007077810 */ /* 0x000fe200027fe4ff */
[----:B------:R-:W-:Y:S01]  /*4050*/  IMAD.U32 R10, RZ, RZ, UR11 ;  /* 0x0000000bff0a7e24 */ /* 0x000fe2000f8e00ff */
[----:B------:R-:W-:Y:S01]  /*4060*/  R2UR UR14, R8 ;  /* 0x00000000080e72ca */ /* 0x000fe200000e0000 */
[----:B------:R-:W-:Y:S01]  /*4070*/  IMAD.U32 R4, RZ, RZ, UR16 ;  /* 0x00000010ff047e24 */ /* 0x000fe2000f8e00ff */
[----:B------:R-:W-:Y:S01]  /*4080*/  R2UR UR13, R6 ;  /* 0x00000000060d72ca */ /* 0x000fe200000e0000 */
[----:B------:R-:W-:Y:S01]  /*4090*/  UMOV UR38, 0x0 ;  /* 0x0000000000267882 */ /* 0x000fe20000000000 */
[----:B------:R-:W-:Y:S01]  /*40a0*/  R2UR UR15, R7 ;  /* 0x00000000070f72ca */ /* 0x000fe200000e0000 */
[----:B------:R-:W-:Y:S01]  /*40b0*/  UMOV UR39, 0x4108490 ;  /* 0x0410849000277882 */ /* 0x000fe20000000000 */
[----:B------:R-:W-:Y:S01]  /*40c0*/  @P2 R2UR UR22, R10 ;  /* 0x000000000a1622ca */ /* 0x000fe200000e0000 */
[----:B------:R-:W-:Y:S01]  /*40d0*/  UMOV UR52, 0x0 ;  /* 0x0000000000347882 */ /* 0x000fe20000000000 */
[----:B------:R-:W-:Y:S01]  /*40e0*/  @P2 R2UR UR23, R11 ;  /* 0x000000000b1722ca */ /* 0x000fe200000e0000 */
[----:B------:R-:W-:Y:S01]  /*40f0*/  UMOV UR53, 0x4108490 ;  /* 0x0410849000357882 */ /* 0x000fe20000000000 */
[----:B------:R-:W-:Y:S01]  /*4100*/  @P2 R2UR UR62, R4 ;  /* 0x00000000043e22ca */ /* 0x000fe200000e0000 */
[----:B------:R-:W-:Y:S01]  /*4110*/  UMOV UR46, 0x0 ;  /* 0x00000000002e7882 */ /* 0x000fe20000000000 */
[----:B------:R-:W-:Y:S01]  /*4120*/  @P2 R2UR UR63, R5 ;  /* 0x00000000053f22ca */ /* 0x000fe200000e0000 */
[----:B------:R-:W-:Y:S01]  /*4130*/  UMOV UR47, 0x4108490 ;  /* 0x04108490002f7882 */ /* 0x000fe20000000000 */
[----:B------:R-:W-:Y:S01]  /*4140*/  @P2 MOV R4, R160 ;  /* 0x000000a000042202 */ /* 0x000fe20000000f00 */
[----:B------:R-:W-:-:S02]  /*4150*/  UIADD3.64 UR66, UPT, UPT, UR12, 0x80, URZ ;  /* 0x000000800c427897 */ /* 0x000fc4000fffe0ff */
[----:B------:R-:W-:Y:S01]  /*4160*/  UIADD3.64 UR68, UPT, UPT, UR14, 0x2, URZ ;  /* 0x000000020e447897 */ /* 0x000fe2000fffe0ff */
[----:B------:R-:W-:Y:S01]  /*4170*/  @P2 R2UR UR11, R4 ;  /* 0x00000000040b22ca */ /* 0x000fe200000e0000 */
[----:B------:R-:W-:Y:S02]  /*4180*/  UIADD3.64 UR60, UPT, UPT, UR12, 0x100, URZ ;  /* 0x000001000c3c7897 */ /* 0x000fe4000fffe0ff */
[----:B------:R-:W-:Y:S02]  /*4190*/  UIADD3.64 UR50, UPT, UPT, UR12, 0x180, URZ ;  /* 0x000001800c327897 */ /* 0x000fe4000fffe0ff */
[----:B------:R-:W-:Y:S02]  /*41a0*/  UIADD3.64 UR32, UPT, UPT, UR12, 0x200, URZ ;  /* 0x000002000c207897 */ /* 0x000fe4000fffe0ff */
[----:B------:R0:W-:Y:S01]  /*41b0*/  UTCHMMA gdesc[UR22], gdesc[UR62], tmem[UR74], tmem[UR18], idesc[UR19], !UPT ;  /* 0x00ff123e160075ea */ /* 0x0001e2000f80004a */
[----:B------:R1:W-:Y:S01]  /*41c0*/  UTCHMMA gdesc[UR12], gdesc[UR14], tmem[UR74], tmem[UR44], idesc[UR45], UPT ;  /* 0x00ff2c0e0c0075ea */ /* 0x0003e2000b80004a */
[----:B------:R-:W-:Y:S01]  /*41d0*/  UIADD3.64 UR72, UPT, UPT, UR14, 0x200, URZ ;  /* 0x000002000e487897 */ /* 0x000fe2000fffe0ff */
[----:B------:R2:W-:Y:S01]  /*41e0*/  UTCHMMA gdesc[UR66], gdesc[UR68], tmem[UR74], tmem[UR64], idesc[UR65], UPT ;  /* 0x00ff4044420075ea */ /* 0x0005e2000b80004a */
[----:B------:R-:W-:-:S02]  /*41f0*/  UIADD3.64 UR58, UPT, UPT, UR12, 0x280, URZ ;  /* 0x000002800c3a7897 */ /* 0x000fc4000fffe0ff */
[----:B------:R-:W-:Y:S02]  /*4200*/  UIADD3.64 UR70, UPT, UPT, UR14, 0x202, URZ ;  /* 0x000002020e467897 */ /* 0x000fe4000fffe0ff */
[----:B------:R-:W-:Y:S02]  /*4210*/  UIADD3.64 UR54, UPT, UPT, UR12, 0x300, URZ ;  /* 0x000003000c367897 */ /* 0x000fe4000fffe0ff */
[----:B0-----:R-:W-:Y:S02]  /*4220*/  UIADD3.64 UR62, UPT, UPT, UR14, 0x4, URZ ;  /* 0x000000040e3e7897 */ /* 0x001fe4000fffe0ff */
[----:B-1----:R-:W-:Y:S02]  /*4230*/  UIADD3.64 UR44, UPT, UPT, UR14, 0x1fe, URZ ;  /* 0x000001fe0e2c7897 */ /* 0x002fe4000fffe0ff */
[----:B------:R-:W-:Y:S02]  /*4240*/  UIADD3.64 UR76, UPT, UPT, UR14, 0x204, URZ ;  /* 0x000002040e4c7897 */ /* 0x000fe4000fffe0ff */
[----:B------:R-:W-:-:S02]  /*4250*/  UIADD3.64 UR48, UPT, UPT, UR12, 0x380, URZ ;  /* 0x000003800c307897 */ /* 0x000fc4000fffe0ff */
[----:B------:R-:W-:Y:S01]  /*4260*/  UIADD3.64 UR42, UPT, UPT, UR12, 0x400, URZ ;  /* 0x000004000c2a7897 */ /* 0x000fe2000fffe0ff */
[----:B------:R0:W-:Y:S01]  /*4270*/  UTCHMMA gdesc[UR60], gdesc[UR62], tmem[UR74], tmem[UR56], idesc[UR57], UPT ;  /* 0x00ff383e3c0075ea */ /* 0x0001e2000b80004a */
[----:B------:R-:W-:Y:S01]  /*4280*/  UIADD3.64 UR36, UPT, UPT, UR12, 0x480, URZ ;  /* 0x000004800c247897 */ /* 0x000fe2000fffe0ff */
[----:B------:R1:W-:Y:S01]  /*4290*/  UTCHMMA gdesc[UR50], gdesc[UR44], tmem[UR74], tmem[UR38], idesc[UR39], UPT ;  /* 0x00ff262c320075ea */ /* 0x0003e2000b80004a */
[----:B------:R-:W-:Y:S01]  /*42a0*/  UIADD3.64 UR30, UPT, UPT, UR12, 0x500, URZ ;  /* 0x000005000c1e7897 */ /* 0x000fe2000fffe0ff */
[----:B--2---:R-:W-:Y:S01]  /*42b0*/  UMOV UR68, 0x0 ;  /* 0x0000000000447882 */ /* 0x004fe20000000000 */
[----:B------:R-:W-:Y:S01]  /*42c0*/  UMOV UR69, 0x4108490 ;  /* 0x0410849000457882 */ /* 0x000fe20000000000 */
[----:B------:R-:W-:Y:S01]  /*42d0*/  UIADD3.64 UR26, UPT, UPT, UR12, 0x580, URZ ;  /* 0x000005800c1a7897 */ /* 0x000fe2000fffe0ff */
[----:B------:R2:W-:Y:S01]  /*42e0*/  UTCHMMA gdesc[UR32], gdesc[UR72], tmem[UR74], tmem[UR68], idesc[UR69], UPT ;  /* 0x00ff4448200075ea */ /* 0x0005e2000b80004a */
[----:B------:R-:W-:Y:S02]  /*42f0*/  UIADD3.64 UR64, UPT, UPT, UR14, 0x5fe, URZ ;  /* 0x000005fe0e407897 */ /* 0x000fe4000fffe0ff */
[----:B0-----:R-:W-:-:S02]  /*4300*/  UIADD3.64 UR62, UPT, UPT, UR14, 0x3fe, URZ ;  /* 0x000003fe0e3e7897 */ /* 0x001fc4000fffe0ff */
[----:B------:R-:W-:Y:S02]  /*4310*/  UIADD3.64 UR60, UPT, UPT, UR14, 0x400, URZ ;  /* 0x000004000e3c7897 */ /* 0x000fe4000fffe0ff */
[----:B------:R-:W-:Y:S02]  /*4320*/  UIADD3.64 UR56, UPT, UPT, UR14, 0x402, URZ ;  /* 0x000004020e387897 */ /* 0x000fe4000fffe0ff */
[----:B-1----:R-:W-:Y:S02]  /*4330*/  UIADD3.64 UR38, UPT, UPT, UR14, 0x404, URZ ;  /* 0x000004040e267897 */ /* 0x002fe4000fffe0ff */
[----:B------:R-:W-:Y:S02]  /*4340*/  UIADD3.64 UR22, UPT, UPT, UR12, 0x600, URZ ;  /* 0x000006000c167897 */ /* 0x000fe4000fffe0ff */
[----:B------:R-:W-:Y:S01]  /*4350*/  UIADD3.64 UR66, UPT, UPT, UR14, 0x600, URZ ;  /* 0x000006000e427897 */ /* 0x000fe2000fffe0ff */
[----:B------:R-:W-:Y:S01]  /*4360*/  UMOV UR50, 0x0 ;  /* 0x0000000000327882 */ /* 0x000fe20000000000 */
[----:B------:R-:W-:Y:S01]  /*4370*/  UMOV UR51, 0x4108490 ;  /* 0x0410849000337882 */ /* 0x000fe20000000000 */
[----:B------:R-:W-:Y:S01]  /*4380*/  UIADD3.64 UR18, UPT, UPT, UR12, 0x680, URZ ;  /* 0x000006800c127897 */ /* 0x000fe2000fffe0ff */
[----:B------:R0:W-:Y:S01]  /*4390*/  UTCHMMA gdesc[UR58], gdesc[UR70], tmem[UR74], tmem[UR50], idesc[UR51], UPT ;  /* 0x00ff32463a0075ea */ /* 0x0001e2000b80004a */
[----:B--2---:R-:W-:Y:S01]  /*43a0*/  UIADD3.64 UR68, UPT, UPT, UR14, 0x602, URZ ;  /* 0x000006020e447897 */ /* 0x004fe2000fffe0ff */
[----:B------:R-:W-:Y:S01]  /*43b0*/  UMOV UR44, 0x0 ;  /* 0x00000000002c7882 */ /* 0x000fe20000000000 */
[----:B------:R-:W-:Y:S01]  /*43c0*/  UMOV UR45, 0x4108490 ;  /* 0x04108490002d7882 */ /* 0x000fe20000000000 */
[----:B------:R-:W-:Y:S01]  /*43d0*/  UIADD3.64 UR12, UPT, UPT, UR12, 0x700, URZ ;  /* 0x000007000c0c7897 */ /* 0x000fe2000fffe0ff */
[----:B------:R0:W-:Y:S01]  /*43e0*/  UTCHMMA gdesc[UR54], gdesc[UR76], tmem[UR74], tmem[UR44], idesc[UR45], UPT ;  /* 0x00ff2c4c360075ea */ /* 0x0001e2000b80004a */
[----:B------:R-:W-:Y:S01]  /*43f0*/  UIADD3.64 UR14, UPT, UPT, UR14, 0x604, URZ ;  /* 0x000006040e0e7897 */ /* 0x000fe2000fffe0ff */
[----:B------:R0:W-:Y:S01]  /*4400*/  UTCHMMA gdesc[UR48], gdesc[UR62], tmem[UR74], tmem[UR52], idesc[UR53], UPT ;  /* 0x00ff343e300075ea */ /* 0x0001e2000b80004a */
[----:B------:R-:W-:Y:S01]  /*4410*/  UMOV UR40, 0x0 ;  /* 0x0000000000287882 */ /* 0x000fe20000000000 */
[----:B------:R-:W-:Y:S01]  /*4420*/  UMOV UR41, 0x4108490 ;  /* 0x0410849000297882 */ /* 0x000fe20000000000 */
[----:B------:R-:W-:Y:S01]  /*4430*/  UMOV UR34, 0x0 ;  /* 0x0000000000227882 */ /* 0x000fe20000000000 */
[----:B------:R-:W-:Y:S01]  /*4440*/  UMOV UR35, 0x4108490 ;  /* 0x0410849000237882 */ /* 0x000fe20000000000 */
[----:B------:R0:W-:Y:S01]  /*4450*/  UTCHMMA gdesc[UR42], gdesc[UR60], tmem[UR74], tmem[UR46], idesc[UR47], UPT ;  /* 0x00ff2e3c2a0075ea */ /* 0x0001e2000b80004a */
        /* <DEDUP_REMOVED lines=12> */
[----:B------:R0:W-:Y:S01]  /*4520*/  UTCHMMA gdesc[UR18], gdesc[UR68], tmem[UR74], tmem[UR20], idesc[UR21], UPT ;  /* 0x00ff1444120075ea */ /* 0x0001e2000b80004a */
[----:B------:R0:W-:Y:S01]  /*4530*/  UTCHMMA gdesc[UR12], gdesc[UR14], tmem[UR74], tmem[UR16], idesc[UR17], UPT ;  /* 0x00ff100e0c0075ea */ /* 0x0001e2000b80004a */
[----:B------:R0:W-:Y:S01]  /*4540*/  UTCBAR [UR11], URZ ;  /* 0x000000ff0b0073e9 */ /* 0x0001e200080000ff */
[----:B------:R-:W-:Y:S01]  /*4550*/  NOP ;  /* 0x0000000000007918 */ /* 0x000fe20000000000 */
.L_x_6:
[----:B------:R-:W-:Y:S05]  /*4560*/  @!P1 BRA `(.L_x_7) ;  /* 0x0000000000089947 */ /* 0x000fea0003800000 */
[----:B------:R-:W1:Y:S02]  /*4570*/  SYNCS.PHASECHK.TRANS64.TRYWAIT P2, [UR4+0x10000], RZ ;  /* 0x010000ffff0075a7 */ /* 0x000e640008041104 */
[----:B-1----:R-:W-:Y:S05]  /*4580*/  @!P2 BRA `(.L_x_8) ;  /* 0x0000008c00f0a947 */ /* 0x002fea0003800000 */
.L_x_7:
[----:B------:R-:W2:Y:S01]  /*4590*/  LDL R4, [R1+0x134] ;  /* 0x0001340001047983 */ /* 0x000ea20000100800 */
[----:B------:R-:W-:Y:S01]  /*45a0*/  IMAD R27, R22, R21, RZ ;  /* 0x00000015161b7224 */ /* 0x000fe200078e02ff */
[----:B------:R-:W1:Y:S01]  /*45b0*/  LDC.64 R50, c[0x0][0x3d0] ;  /* 0x0000f400ff327b82 */ /* 0x000e620000000a00 */
[----:B------:R-:W-:-:S07]  /*45c0*/  PRMT R69, RZ, 0x7610, R69 ;  /* 0x00007610ff457816 */ /* 0x000fce0000000045 */
[----:B------:R-:W-:Y:S01]  /*45d0*/  BAR.SYNC.DEFER_BLOCKING 0x0 ;  /* 0x0000000000007b1d */ /* 0x000fe20000010000 */
[C---:B------:R-:W-:Y:S01]  /*45e0*/  IMAD R31, R21.reuse, 0x4, R27 ;  /* 0x00000004151f7824 */ /* 0x040fe200078e021b */
[----:B------:R-:W-:Y:S02]  /*45f0*/  PRMT R66, RZ, 0x7610, R66 ;  /* 0x00007610ff427816 */ /* 0x000fe40000000042 */
[----:B------:R-:W-:Y:S01]  /*4600*/  PRMT R64, RZ, 0x7610, R64 ;  /* 0x00007610ff407816 */ /* 0x000fe20000000040 */
[----:B------:R-:W-:-:S03]  /*4610*/  IMAD R33, R21, 0x4, R31 ;  /* 0x0000000415217824 */ /* 0x000fc600078e021f */
[----:B------:R-:W3:Y:S01]  /*4620*/  LDC.64 R70, c[0x0][0x390] ;  /* 0x0000e400ff467b82 */ /* 0x000ee20000000a00 */
[----:B------:R-:W-:Y:S01]  /*4630*/  PRMT R62, RZ, 0x7610, R62 ;  /* 0x00007610ff3e7816 */ /* 0x000fe2000000003e */
[----:B------:R-:W1:Y:S01]  /*4640*/  S2R R32, SR_CTAID.Y ;  /* 0x0000000000207919 */ /* 0x000e620000002600 */
[C---:B------:R-:W-:Y:S01]  /*4650*/  IMAD R35, R21.reuse, 0x4, R33 ;  /* 0x0000000415237824 */ /* 0x040fe200078e0221 */
[----:B------:R-:W-:Y:S01]  /*4660*/  PRMT R60, RZ, 0x7610, R60 ;  /* 0x00007610ff3c7816 */ /* 0x000fe2000000003c */
[----:B------:R-:W-:Y:S02]  /*4670*/  STL [R1+0x16c], R211 ;  /* 0x00016cd301007387 */ /* 0x000fe40000100800 */
        /* <DEDUP_REMOVED lines=10> */
[----:B------:R-:W4:Y:S01]  /*4720*/  @!P0 SYNCS.CCTL.IV [UR4+0x10000] ;  /* 0x01000000ff0089b1 */ /* 0x000f220008000004 */
[----:B------:R-:W-:Y:S01]  /*4730*/  PRMT R52, RZ, 0x7610, R52 ;  /* 0x00007610ff347816 */ /* 0x000fe20000000034 */
[----:B------:R-:W-:Y:S01]  /*4740*/  STL [R1+0x15c], R161 ;  /* 0x00015ca101007387 */ /* 0x000fe20000100800 */
[----:B------:R-:W-:Y:S01]  /*4750*/  IMAD R45, R21, 0x4, R43 ;  /* 0x00000004152d7824 */ /* 0x000fe200078e022b */
[----:B------:R-:W-:-:S02]  /*4760*/  PRMT R48, RZ, 0x7610, R48 ;  /* 0x00007610ff307816 */ /* 0x000fc40000000030 */
[----:B------:R-:W-:Y:S01]  /*4770*/  STL [R1+0x158], R160 ;  /* 0x000158a001007387 */ /* 0x000fe20000100800 */
[C---:B------:R-:W-:Y:S01]  /*4780*/  IMAD R47, R21.reuse, 0x4, R45 ;  /* 0x00000004152f7824 */ /* 0x040fe200078e022d */
[----:B------:R-:W-:Y:S02]  /*4790*/  PRMT R46, RZ, 0x7610, R46 ;  /* 0x00007610ff2e7816 */ /* 0x000fe4000000002e */
[----:B-----5:R-:W-:Y:S01]  /*47a0*/  STL [R1+0x154], R159 ;  /* 0x0001549f01007387 */ /* 0x020fe20000100800 */
[----:B------:R-:W-:Y:S01]  /*47b0*/  IMAD R49, R21, 0x4, R47 ;  /* 0x0000000415317824 */ /* 0x000fe200078e022f */
[----:B------:R-:W-:Y:S02]  /*47c0*/  PRMT R44, RZ, 0x7610, R44 ;  /* 0x00007610ff2c7816 */ /* 0x000fe4000000002c */
[----:B------:R-:W-:Y:S01]  /*47d0*/  STL [R1+0x150], R158 ;  /* 0x0001509e01007387 */ /* 0x000fe20000100800 */
[----:B------:R-:W-:Y:S02]  /*47e0*/  PRMT R42, RZ, 0x7610, R42 ;  /* 0x00007610ff2a7816 */ /* 0x000fe4000000002a */
[----:B------:R-:W-:Y:S01]  /*47f0*/  PRMT R40, RZ, 0x7610, R40 ;  /* 0x00007610ff287816 */ /* 0x000fe20000000028 */
[----:B------:R-:W-:Y:S01]  /*4800*/  STL [R1+0x14c], R157 ;  /* 0x00014c9d01007387 */ /* 0x000fe20000100800 */
[----:B------:R-:W-:-:S02]  /*4810*/  PRMT R38, RZ, 0x7610, R38 ;  /* 0x00007610ff267816 */ /* 0x000fc40000000026 */
[----:B------:R-:W-:Y:S01]  /*4820*/  PRMT R67, RZ, 0x7610, R67 ;  /* 0x00007610ff437816 */ /* 0x000fe20000000043 */
[----:B------:R-:W-:Y:S01]  /*4830*/  STL [R1+0x148], R68 ;  /* 0x0001484401007387 */ /* 0x000fe20000100800 */
[----:B------:R-:W-:Y:S02]  /*4840*/  PRMT R65, RZ, 0x7610, R65 ;  /* 0x00007610ff417816 */ /* 0x000fe40000000041 */
[----:B------:R-:W-:Y:S01]  /*4850*/  PRMT R63, RZ, 0x7610, R63 ;  /* 0x00007610ff3f7816 */ /* 0x000fe2000000003f */
[----:B------:R-:W-:Y:S01]  /*4860*/  STL [R1+0x140], R3 ;  /* 0x0001400301007387 */ /* 0x000fe20000100800 */
[----:B------:R-:W-:Y:S02]  /*4870*/  PRMT R61, RZ, 0x7610, R61 ;  /* 0x00007610ff3d7816 */ /* 0x000fe4000000003d */
[----:B------:R-:W-:Y:S01]  /*4880*/  PRMT R59, RZ, 0x7610, R59 ;  /* 0x00007610ff3b7816 */ /* 0x000fe2000000003b */
[----:B------:R0:W-:Y:S02]  /*4890*/  STL [R1+0x13c], R2 ;  /* 0x00013c0201007387 */ /* 0x0001e40000100800 */
[----:B0-----:R-:W0:Y:S01]  /*48a0*/  S2R R2, SR_TID.X ;  /* 0x0000000000027919 */ /* 0x001e220000002100 */
[----:B--2---:R-:W-:-:S13]  /*48b0*/  R2UR UR11, R4 ;  /* 0x00000000040b72ca */ /* 0x004fda00000e0000 */
[----:B------:R-:W-:Y:S01]  /*48c0*/  LDTM.16dp32bit_t0_t15.x16 R4, tmem[UR11] ;  /* 0x0000000b000479ee */ /* 0x000fe20008a00000 */
[----:B------:R-:W2:Y:S01]  /*48d0*/  LDTM.16dp32bit_t16_t31.x16 R4, tmem[UR11+0x10] ;  /* 0x0000100b000479ee */ /* 0x000ea20008a20000 */
[----:B------:R-:W-:Y:S01]  /*48e0*/  NOP ;  /* 0x0000000000007918 */ /* 0x000fe20000000000 */
[-C--:B--2---:R-:W-:Y:S01]  /*48f0*/  FMUL R22, R5, R28.reuse ;  /* 0x0000001c05167220 */ /* 0x084fe20000400000 */
[-C--:B------:R-:W-:Y:S01]  /*4900*/  FMUL R23, R6, R28.reuse ;  /* 0x0000001c06177220 */ /* 0x080fe20000400000 */
[-C--:B------:R-:W-:Y:S01]  /*4910*/  FMUL R29, R4, R28.reuse ;  /* 0x0000001c041d7220 */ /* 0x080fe20000400000 */
[-C--:B------:R-:W-:Y:S01]  /*4920*/  FMUL R25, R9, R28.reuse ;  /* 0x0000001c09197220 */ /* 0x080fe20000400000 */
[-C--:B------:R-:W-:Y:S01]  /*4930*/  FMUL R30, R10, R28.reuse ;  /* 0x0000001c0a1e7220 */ /* 0x080fe20000400000 */
[-C--:B------:R-:W-:Y:S01]  /*4940*/  FMUL R34, R16, R28.reuse ;  /* 0x0000001c10227220 */ /* 0x080fe20000400000 */
[----:B------:R-:W-:Y:S01]  /*4950*/  FMUL R36, R15, R28 ;  /* 0x0000001c0f247220 */ /* 0x000fe20000400000 */
[----:B------:R-:W-:Y:S01]  /*4960*/  FMNMX3 R29, R29, R22, R23, !PT ;  /* 0x000000161d1d7276 */ /* 0x000fe20007800017 */
[-C--:B------:R-:W-:Y:S01]  /*4970*/  FMUL R22, R7, R28.reuse ;  /* 0x0000001c07167220 */ /* 0x080fe20000400000 */
[----:B------:R-:W-:-:S05]  /*4980*/  FMUL R23, R8, R28 ;  /* 0x0000001c08177220 */ /* 0x000fca0000400000 */
[----:B------:R-:W-:Y:S01]  /*4990*/  FMNMX3 R22, R29, R22, R23, !PT ;  /* 0x000000161d167276 */ /* 0x000fe20007800017 */
[----:B------:R-:W-:-:S03]  /*49a0*/  FMUL R23, R11, R28 ;  /* 0x0000001c0b177220 */ /* 0x000fc60000400000 */
[----:B------:R-:W-:Y:S01]  /*49b0*/  FMNMX3 R29, R22, R25, R30, !PT ;  /* 0x00000019161d7276 */ /* 0x000fe2000780001e */
[----:B------:R-:W-:Y:S01]  /*49c0*/  FMUL R30, R12, R28 ;  /* 0x0000001c0c1e7220 */ /* 0x000fe20000400000 */
[----:B-1----:R-:W-:Y:S01]  /*49d0*/  IMAD R22, R32, R50, RZ ;  /* 0x0000003220167224 */ /* 0x002fe200078e02ff */
[----:B------:R-:W-:Y:S01]  /*49e0*/  PRMT R50, RZ, 0x7610, R50 ;  /* 0x00007610ff327816 */ /* 0x000fe20000000032 */
[----:B------:R-:W-:Y:S02]  /*49f0*/  IMAD R25, R20, R51, RZ ;  /* 0x0000003314197224 */ /* 0x000fe400078e02ff */
[----:B------:R-:W-:Y:S01]  /*4a00*/  IMAD R51, R21, 0x4, R49 ;  /* 0x0000000415337824 */ /* 0x000fe200078e0231 */
[----:B------:R-:W-:Y:S01]  /*4a10*/  FMNMX3 R32, R29, R23, R30, !PT ;  /* 0x000000171d207276 */ /* 0x000fe2000780001e */
[----:B------:R-:W-:Y:S01]  /*4a20*/  IMAD.SHL.U32 R20, R25, 0x2, RZ ;  /* 0x0000000219147824 */ /* 0x000fe200078e00ff */
[----:B------:R-:W-:Y:S01]  /*4a30*/  SHF.L.U32 R23, R22, 0x1, RZ ;  /* 0x0000000116177819 */ /* 0x000fe200000006ff */
[----:B------:R-:W-:-:S02]  /*4a40*/  IMAD R53, R21, 0x4, R51 ;  /* 0x0000000415357824 */ /* 0x000fc400078e0233 */
[----:B------:R-:W-:Y:S01]  /*4a50*/  FMUL R29, R13, R28 ;  /* 0x0000001c0d1d7220 */ /* 0x000fe20000400000 */
[----:B------:R-:W-:Y:S01]  /*4a60*/  IMAD.HI R25, R25, 0x2, RZ ;  /* 0x0000000219197827 */ /* 0x000fe200078e02ff */
[----:B---3--:R-:W-:-:S03]  /*4a70*/  IADD3 R70, P2, P3, R20, R70, R23 ;  /* 0x0000004614467210 */ /* 0x008fc60007b5e017 */
[----:B------:R-:W-:Y:S01]  /*4a80*/  FMUL R30, R14, R28 ;  /* 0x0000001c0e1e7220 */ /* 0x000fe20000400000 */
[----:B------:R-:W-:Y:S01]  /*4a90*/  IMAD R23, R21, 0x4, R53 ;  /* 0x0000000415177824 */ /* 0x000fe200078e0235 */
[----:B------:R-:W-:Y:S01]  /*4aa0*/  LEA R200, P4, R35, R70, 0x1 ;  /* 0x0000004623c87211 */ /* 0x000fe200078808ff */
[----:B------:R-:W-:Y:S02]  /*4ab0*/  IMAD.HI R20, R22, 0x2, RZ ;  /* 0x0000000216147827 */ /* 0x000fe400078e02ff */
[----:B------:R-:W-:Y:S02]  /*4ac0*/  FMNMX3 R29, R32, R29, R30, !PT ;  /* 0x0000001d201d7276 */ /* 0x000fe4000780001e */
[-C--:B------:R-:W-:Y:S01]  /*4ad0*/  FMUL R30, R17, R28.reuse ;  /* 0x0000001c111e7220 */ /* 0x080fe20000400000 */
[-C--:B------:R-:W-:Y:S01]  /*4ae0*/  FMUL R32, R18, R28.reuse ;  /* 0x0000001c12207220 */ /* 0x080fe20000400000 */
[----:B------:R-:W-:Y:S01]  /*4af0*/  IMAD R55, R21, 0x4, R23 ;  /* 0x0000000415377824 */ /* 0x000fe200078e0217 */
[----:B------:R-:W-:Y:S01]  /*4b00*/  IADD3.X R20, PT, PT, R25, R71, R20, P2, P3 ;  /* 0x0000004719147210 */ /* 0x000fe200017e6414 */
[----:B------:R-:W-:Y:S01]  /*4b10*/  FMUL R22, R19, R28 ;  /* 0x0000001c13167220 */ /* 0x000fe20000400000 */
[-C--:B------:R-:W-:Y:S01]  /*4b20*/  LEA R206, P3, R27, R70.reuse, 0x1 ;  /* 0x000000461bce7211 */ /* 0x080fe200078608ff */
[----:B------:R-:W-:Y:S01]  /*4b30*/  IMAD R25, R21, 0x4, R55 ;  /* 0x0000000415197824 */ /* 0x000fe200078e0237 */
[----:B------:R-:W-:-:S02]  /*4b40*/  LEA R204, P2, R31, R70, 0x1 ;  /* 0x000000461fcc7211 */ /* 0x000fc400078408ff */
[----:B------:R-:W-:Y:S01]  /*4b50*/  LEA.HI.X.SX32 R207, R27, R20, 0x1, P3 ;  /* 0x000000141bcf7211 */ /* 0x000fe200018f0eff */
[----:B------:R-:W-:Y:S01]  /*4b60*/  IMAD R57, R21, 0x4, R25 ;  /* 0x0000000415397824 */ /* 0x000fe200078e0219 */
[----:B------:R-:W-:Y:S02]  /*4b70*/  LEA R202, P3, R33, R70, 0x1 ;  /* 0x0000004621ca7211 */ /* 0x000fe400078608ff */
[-C--:B------:R-:W-:Y:S01]  /*4b80*/  LEA.HI.X.SX32 R205, R31, R20.reuse, 0x1, P2 ;  /* 0x000000141fcd7211 */ /* 0x080fe200010f0eff */
[----:B------:R-:W-:Y:S01]  /*4b90*/  IMAD R27, R21, 0x4, R57 ;  /* 0x00000004151b7824 */ /* 0x000fe200078e0239 */
[-C--:B------:R-:W-:Y:S02]  /*4ba0*/  LEA.HI.X.SX32 R203, R33, R20.reuse, 0x1, P3 ;  /* 0x0000001421cb7211 */ /* 0x080fe400018f0eff */
[----:B------:R-:W-:Y:S01]  /*4bb0*/  LEA.HI.X.SX32 R201, R35, R20, 0x1, P4 ;  /* 0x0000001423c97211 */ /* 0x000fe200020f0eff */
[----:B------:R-:W-:Y:S01]  /*4bc0*/  IMAD R31, R21, 0x4, R27 ;  /* 0x00000004151f7824 */ /* 0x000fe200078e021b */
[----:B------:R-:W-:-:S02]  /*4bd0*/  LEA R198, P2, R37, R70, 0x1 ;  /* 0x0000004625c67211 */ /* 0x000fc400078408ff */
[----:B------:R-:W-:Y:S01]  /*4be0*/  LEA R196, P3, R39, R70, 0x1 ;  /* 0x0000004627c47211 */ /* 0x000fe200078608ff */
[----:B------:R-:W-:Y:S01]  /*4bf0*/  IMAD R33, R21, 0x4, R31 ;  /* 0x0000000415217824 */ /* 0x000fe200078e021f */
[----:B------:R-:W-:Y:S02]  /*4c00*/  LEA.HI.X.SX32 R199, R37, R20, 0x1, P2 ;  /* 0x0000001425c77211 */ /* 0x000fe400010f0eff */
[----:B------:R-:W-:Y:S01]  /*4c10*/  LEA R194, P4, R41, R70, 0x1 ;  /* 0x0000004629c27211 */ /* 0x000fe200078808ff */
[----:B------:R-:W-:Y:S01]  /*4c20*/  IMAD R35, R21, 0x4, R33 ;  /* 0x0000000415237824 */ /* 0x000fe200078e0221 */
[----:B------:R-:W-:Y:S02]  /*4c30*/  LEA.HI.X.SX32 R197, R39, R20, 0x1, P3 ;  /* 0x0000001427c57211 */ /* 0x000fe400018f0eff */
[----:B------:R-:W-:Y:S01]  /*4c40*/  LEA R192, P2, R43, R70, 0x1 ;  /* 0x000000462bc07211 */ /* 0x000fe200078408ff */
[----:B------:R-:W-:Y:S01]  /*4c50*/  IMAD R37, R21, 0x4, R35 ;  /* 0x0000000415257824 */ /* 0x000fe200078e0223 */
[----:B------:R-:W-:-:S02]  /*4c60*/  LEA.HI.X.SX32 R195, R41, R20, 0x1, P4 ;  /* 0x0000001429c37211 */ /* 0x000fc400020f0eff */
[-C--:B------:R-:W-:Y:S01]  /*4c70*/  LEA R190, P3, R45, R70.reuse, 0x1 ;  /* 0x000000462dbe7211 */ /* 0x080fe200078608ff */
[----:B------:R-:W-:Y:S01]  /*4c80*/  IMAD R39, R21, 0x4, R37 ;  /* 0x0000000415277824 */ /* 0x000fe200078e0225 */
[----:B------:R-:W-:Y:S02]  /*4c90*/  LEA R188, P4, R47, R70, 0x1 ;  /* 0x000000462fbc7211 */ /* 0x000fe400078808ff */
[----:B------:R-:W-:Y:S01]  /*4ca0*/  LEA.HI.X.SX32 R193, R43, R20, 0x1, P2 ;  /* 0x000000142bc17211 */ /* 0x000fe200010f0eff */
[----:B------:R-:W-:Y:S01]  /*4cb0*/  IMAD R41, R21, 0x4, R39 ;  /* 0x0000000415297824 */ /* 0x000fe200078e0227 */
[----:B------:R-:W-:Y:S02]  /*4cc0*/  LEA R186, P2, R49, R70, 0x1 ;  /* 0x0000004631ba7211 */ /* 0x000fe400078408ff */
[-C--:B------:R-:W-:Y:S01]  /*4cd0*/  LEA.HI.X.SX32 R191, R45, R20.reuse, 0x1, P3 ;  /* 0x000000142dbf7211 */ /* 0x080fe200018f0eff */
[----:B------:R-:W-:Y:S01]  /*4ce0*/  IMAD R43, R21, 0x4, R41 ;  /* 0x00000004152b7824 */ /* 0x000fe200078e0229 */
[----:B------:R-:W-:-:S02]  /*4cf0*/  LEA.HI.X.SX32 R189, R47, R20, 0x1, P4 ;  /* 0x000000142fbd7211 */ /* 0x000fc400020f0eff */
[-C--:B------:R-:W-:Y:S01]  /*4d00*/  LEA R184, P3, R51, R70.reuse, 0x1 ;  /* 0x0000004633b87211 */ /* 0x080fe200078608ff */
[----:B------:R-:W-:Y:S01]  /*4d10*/  IMAD R45, R21, 0x4, R43 ;  /* 0x00000004152d7824 */ /* 0x000fe200078e022b */
[----:B------:R-:W-:Y:S02]  /*4d20*/  LEA R182, P4, R53, R70, 0x1 ;  /* 0x0000004635b67211 */ /* 0x000fe400078808ff */
[----:B------:R-:W-:Y:S02]  /*4d30*/  LEA.HI.X.SX32 R187, R49, R20, 0x1, P2 ;  /* 0x0000001431bb7211 */ /* 0x000fe400010f0eff */
[----:B------:R-:W-:Y:S02]  /*4d40*/  LEA R178, P2, R23, R70, 0x1 ;  /* 0x0000004617b27211 */ /* 0x000fe400078408ff */
[-C--:B------:R-:W-:Y:S02]  /*4d50*/  LEA.HI.X.SX32 R185, R51, R20.reuse, 0x1, P3 ;  /* 0x0000001433b97211 */ /* 0x080fe400018f0eff */
[----:B------:R-:W-:-:S02]  /*4d60*/  LEA.HI.X.SX32 R183, R53, R20, 0x1, P4 ;  /* 0x0000001435b77211 */ /* 0x000fc400020f0eff */
[-C--:B------:R-:W-:Y:S02]  /*4d70*/  LEA R176, P3, R55, R70.reuse, 0x1 ;  /* 0x0000004637b07211 */ /* 0x080fe400078608ff */
[----:B------:R-:W-:Y:S02]  /*4d80*/  LEA R174, P4, R25, R70, 0x1 ;  /* 0x0000004619ae7211 */ /* 0x000fe400078808ff */
[-C--:B------:R-:W-:Y:S01]  /*4d90*/  LEA.HI.X.SX32 R179, R23, R20.reuse, 0x1, P2 ;  /* 0x0000001417b37211 */ /* 0x080fe200010f0eff */
[----:B------:R-:W-:Y:S01]  /*4da0*/  IMAD R23, R21, 0x4, R45 ;  /* 0x0000000415177824 */ /* 0x000fe200078e022d */
[-C--:B------:R-:W-:Y:S02]  /*4db0*/  LEA.HI.X.SX32 R177, R55, R20.reuse, 0x1, P3 ;  /* 0x0000001437b17211 */ /* 0x080fe400018f0eff */
[----:B------:R-:W-:Y:S01]  /*4dc0*/  LEA.HI.X.SX32 R175, R25, R20, 0x1, P4 ;  /* 0x0000001419af7211 */ /* 0x000fe200020f0eff */
[----:B------:R-:W-:Y:S01]  /*4dd0*/  IMAD R25, R21, 0x4, R23 ;  /* 0x0000000415197824 */ /* 0x000fe200078e0217 */
[----:B------:R-:W-:-:S02]  /*4de0*/  LEA R170, P3, R27, R70, 0x1 ;  /* 0x000000461baa7211 */ /* 0x000fc400078608ff */
[----:B------:R-:W-:Y:S02]  /*4df0*/  LEA R172, P2, R57, R70, 0x1 ;  /* 0x0000004639ac7211 */ /* 0x000fe400078408ff */
[----:B------:R-:W-:Y:S01]  /*4e00*/  LEA.HI.X.SX32 R171, R27, R20, 0x1, P3 ;  /* 0x000000141bab7211 */ /* 0x000fe200018f0eff */
[----:B------:R-:W-:Y:S01]  /*4e10*/  IMAD R27, R21, 0x4, R25 ;  /* 0x00000004151b7824 */ /* 0x000fe200078e0219 */
[----:B------:R-:W-:Y:S02]  /*4e20*/  LEA R168, P4, R31, R70, 0x1 ;  /* 0x000000461fa87211 */ /* 0x000fe400078808ff */
[-C--:B------:R-:W-:Y:S02]  /*4e30*/  LEA.HI.X.SX32 R173, R57, R20.reuse, 0x1, P2 ;  /* 0x0000001439ad7211 */ /* 0x080fe400010f0eff */
[----:B------:R-:W-:Y:S02]  /*4e40*/  LEA.HI.X.SX32 R169, R31, R20, 0x1, P4 ;  /* 0x000000141fa97211 */ /* 0x000fe400020f0eff */
[----:B------:R-:W-:-:S02]  /*4e50*/  LEA R166, P2, R33, R70, 0x1 ;  /* 0x0000004621a67211 */ /* 0x000fc400078408ff */
[----:B------:R-:W-:Y:S02]  /*4e60*/  LEA R31, R21, R27, 0x2 ;  /* 0x0000001b151f7211 */ /* 0x000fe400078e10ff */
[----:B------:R-:W-:Y:S02]  /*4e70*/  LEA R164, P3, R35, R70, 0x1 ;  /* 0x0000004623a47211 */ /* 0x000fe400078608ff */
[----:B------:R-:W-:Y:S01]  /*4e80*/  LEA.HI.X.SX32 R167, R33, R20, 0x1, P2 ;  /* 0x0000001421a77211 */ /* 0x000fe200010f0eff */
[----:B------:R-:W-:Y:S01]  /*4e90*/  IMAD R33, R21, 0x4, R31 ;  /* 0x0000000415217824 */ /* 0x000fe200078e021f */
[----:B------:R-:W-:Y:S02]  /*4ea0*/  LEA R154, P4, R37, R70, 0x1 ;  /* 0x00000046259a7211 */ /* 0x000fe400078808ff */
[----:B------:R-:W-:Y:S01]  /*4eb0*/  LEA.HI.X.SX32 R165, R35, R20, 0x1, P3 ;  /* 0x0000001423a57211 */ /* 0x000fe200018f0eff */
[----:B------:R-:W-:Y:S01]  /*4ec0*/  IMAD R35, R21, 0x4, R33 ;  /* 0x0000000415237824 */ /* 0x000fe200078e0221 */
[----:B------:R-:W-:-:S02]  /*4ed0*/  LEA R150, P3, R41, R70, 0x1 ;  /* 0x0000004629967211 */ /* 0x000fc400078608ff */
[----:B------:R-:W-:Y:S01]  /*4ee0*/  LEA.HI.X.SX32 R155, R37, R20, 0x1, P4 ;  /* 0x00000014259b7211 */ /* 0x000fe200020f0eff */
[----:B------:R-:W-:Y:S01]  /*4ef0*/  IMAD R37, R21, 0x4, R35 ;  /* 0x0000000415257824 */ /* 0x000fe200078e0223 */
[-C--:B------:R-:W-:Y:S02]  /*4f00*/  LEA R152, P2, R39, R70.reuse, 0x1 ;  /* 0x0000004627987211 */ /* 0x080fe400078408ff */
[----:B------:R-:W-:Y:S02]  /*4f10*/  LEA R148, P4, R43, R70, 0x1 ;  /* 0x000000462b947211 */ /* 0x000fe400078808ff */
[-C--:B------:R-:W-:Y:S02]  /*4f20*/  LEA.HI.X.SX32 R151, R41, R20.reuse, 0x1, P3 ;  /* 0x0000001429977211 */ /* 0x080fe400018f0eff */
[----:B------:R-:W-:Y:S01]  /*4f30*/  LEA.HI.X.SX32 R153, R39, R20, 0x1, P2 ;  /* 0x0000001427997211 */ /* 0x000fe200010f0eff */
[----:B------:R-:W-:Y:S01]  /*4f40*/  IMAD R39, R21, 0x4, R37 ;  /* 0x0000000415277824 */ /* 0x000fe200078e0225 */
[----:B------:R-:W-:-:S02]  /*4f50*/  LEA R144, P3, R23, R70, 0x1 ;  /* 0x0000004617907211 */ /* 0x000fc400078608ff */
[----:B------:R-:W-:Y:S02]  /*4f60*/  LEA.HI.X.SX32 R149, R43, R20, 0x1, P4 ;  /* 0x000000142b957211 */ /* 0x000fe400020f0eff */
        /* <DEDUP_REMOVED lines=20> */
[----:B------:R-:W-:Y:S02]  /*50b0*/  LEA R128, P2, R23, R70, 0x1 ;  /* 0x0000004617807211 */ /* 0x000fe400078408ff */
[----:B------:R-:W-:Y:S02]  /*50c0*/  LEA.HI.X.SX32 R131, R39, R20, 0x1, P4 ;  /* 0x0000001427837211 */ /* 0x000fe400020f0eff */
[----:B------:R-:W-:Y:S02]  /*50d0*/  FMNMX3 R29, R29, R36, R34, !PT ;  /* 0x000000241d1d7276 */ /* 0x000fe40007800022 */
[-C--:B------:R-:W-:Y:S02]  /*50e0*/  LEA R132, P3, R37, R70.reuse, 0x1 ;  /* 0x0000004625847211 */ /* 0x080fe400078608ff */
[----:B------:R-:W-:-:S02]  /*50f0*/  LEA R124, P4, R27, R70, 0x1 ;  /* 0x000000461b7c7211 */ /* 0x000fc400078808ff */
[----:B------:R-:W-:Y:S01]  /*5100*/  LEA.HI.X.SX32 R129, R23, R20, 0x1, P2 ;  /* 0x0000001417817211 */ /* 0x000fe200010f0eff */
[----:B------:R-:W-:Y:S01]  /*5110*/  IMAD R23, R21, 0x4, R35 ;  /* 0x0000000415177824 */ /* 0x000fe200078e0223 */
[----:B------:R-:W-:Y:S02]  /*5120*/  FMNMX3 R29, R29, R30, R32, !PT ;  /* 0x0000001e1d1d7276 */ /* 0x000fe40007800020 */
[-C--:B------:R-:W-:Y:S02]  /*5130*/  LEA.HI.X.SX32 R133, R37, R20.reuse, 0x1, P3 ;  /* 0x0000001425857211 */ /* 0x080fe400018f0eff */
[----:B------:R-:W-:Y:S01]  /*5140*/  LEA.HI.X.SX32 R125, R27, R20, 0x1, P4 ;  /* 0x000000141b7d7211 */ /* 0x000fe200020f0eff */
[----:B------:R-:W-:Y:S01]  /*5150*/  IMAD R27, R21, 0x4, R23 ;  /* 0x00000004151b7824 */ /* 0x000fe200078e0217 */
[-C--:B------:R-:W-:Y:S02]  /*5160*/  LEA R126, P3, R25, R70.reuse, 0x1 ;  /* 0x00000046197e7211 */ /* 0x080fe400078608ff */
[----:B------:R-:W-:-:S02]  /*5170*/  LEA R120, P4, R33, R70, 0x1 ;  /* 0x0000004621787211 */ /* 0x000fc400078808ff */
[----:B------:R-:W-:Y:S02]  /*5180*/  FMNMX R29, R22, R29, !PT ;  /* 0x0000001d161d7209 */ /* 0x000fe40007800000 */
[----:B0-----:R-:W-:Y:S02]  /*5190*/  LOP3.LUT R22, R2, 0x1f, RZ, 0xc0, !PT ;  /* 0x0000001f02167812 */ /* 0x001fe400078ec0ff */
[-C--:B------:R-:W-:Y:S02]  /*51a0*/  LEA.HI.X.SX32 R127, R25, R20.reuse, 0x1, P3 ;  /* 0x00000014197f7211 */ /* 0x080fe400018f0eff */
[----:B------:R-:W-:Y:S01]  /*51b0*/  LEA.HI.X.SX32 R121, R33, R20, 0x1, P4 ;  /* 0x0000001421797211 */ /* 0x000fe200020f0eff */
[----:B------:R-:W-:Y:S01]  /*51c0*/  IMAD R33, R21, 0x4, R27 ;  /* 0x0000000415217824 */ /* 0x000fe200078e021b */
[----:B------:R-:W-:Y:S02]  /*51d0*/  LEA R122, P3, R31, R70, 0x1 ;  /* 0x000000461f7a7211 */ /* 0x000fe400078608ff */
[----:B------:R-:W-:Y:S01]  /*51e0*/  ISETP.GE.U32.AND P2, PT, R22, 0x10, PT ;  /* 0x000000101600780c */ /* 0x000fe20003f46070 */
[----:B------:R-:W-:Y:S01]  /*51f0*/  IMAD R22, R21, 0x4, R33 ;  /* 0x0000000415167824 */ /* 0x000fe200078e0221 */
[----:B------:R-:W-:-:S02]  /*5200*/  LEA.HI.X.SX32 R123, R31, R20, 0x1, P3 ;  /* 0x000000141f7b7211 */ /* 0x000fc400018f0eff */
[-C--:B------:R-:W-:Y:S01]  /*5210*/  LEA R118, P3, R35, R70.reuse, 0x1 ;  /* 0x0000004623767211 */ /* 0x080fe200078608ff */
[----:B------:R-:W-:Y:S01]  /*5220*/  IMAD R30, R21, 0x4, R22 ;  /* 0x00000004151e7824 */ /* 0x000fe200078e0216 */
[----:B------:R-:W-:Y:S01]  /*5230*/  LEA R116, P4, R23, R70, 0x1 ;  /* 0x0000004617747211 */ /* 0x000fe200078808ff */
[----:B------:R-:W0:Y:S01]  /*5240*/  SHFL.BFLY PT, R31, R29, 0x10, 0x1f ;  /* 0x0e001f001d1f7f89 */ /* 0x000e2200000e0000 */
[----:B------:R-:W-:Y:S02]  /*5250*/  LEA.HI.X.SX32 R119, R35, R20, 0x1, P3 ;  /* 0x0000001423777211 */ /* 0x000fe400018f0eff */
[----:B------:R-:W-:Y:S02]  /*5260*/  LEA R114, P3, R27, R70, 0x1 ;  /* 0x000000461b727211 */ /* 0x000fe400078608ff */
[-C--:B------:R-:W-:Y:S01]  /*5270*/  LEA.HI.X.SX32 R117, R23, R20.reuse, 0x1, P4 ;  /* 0x0000001417757211 */ /* 0x080fe200020f0eff */
[----:B------:R-:W-:Y:S01]  /*5280*/  IMAD R23, R21, 0x4, R30 ;  /* 0x0000000415177824 */ /* 0x000fe200078e021e */
[----:B------:R-:W-:-:S02]  /*5290*/  LEA.HI.X.SX32 R115, R27, R20, 0x1, P3 ;  /* 0x000000141b737211 */ /* 0x000fc400018f0eff */
[-C--:B------:R-:W-:Y:S01]  /*52a0*/  LEA R112, P4, R33, R70.reuse, 0x1 ;  /* 0x0000004621707211 */ /* 0x080fe200078808ff */
[----:B------:R-:W-:Y:S01]  /*52b0*/  IMAD R27, R21, 0x4, R23 ;  /* 0x00000004151b7824 */ /* 0x000fe200078e0217 */
[C---:B------:R-:W-:Y:S02]  /*52c0*/  LEA R110, P3, R22.reuse, R70, 0x1 ;  /* 0x00000046166e7211 */ /* 0x040fe400078608ff */
[-C--:B------:R-:W-:Y:S02]  /*52d0*/  LEA.HI.X.SX32 R113, R33, R20.reuse, 0x1, P4 ;  /* 0x0000001421717211 */ /* 0x080fe400020f0eff */
[----:B------:R-:W-:Y:S01]  /*52e0*/  LEA.HI.X.SX32 R111, R22, R20, 0x1, P3 ;  /* 0x00000014166f7211 */ /* 0x000fe200018f0eff */
[----:B------:R-:W-:Y:S01]  /*52f0*/  IMAD R22, R21, 0x4, R27 ;  /* 0x0000000415167824 */ /* 0x000fe200078e021b */
[-C--:B------:R-:W-:Y:S02]  /*5300*/  LEA R108, P4, R30, R70.reuse, 0x1 ;  /* 0x000000461e6c7211 */ /* 0x080fe400078808ff */
[----:B------:R-:W-:-:S02]  /*5310*/  LEA R106, P3, R23, R70, 0x1 ;  /* 0x00000046176a7211 */ /* 0x000fc400078608ff */
[----:B------:R-:W-:Y:S02]  /*5320*/  LEA.HI.X.SX32 R109, R30, R20, 0x1, P4 ;  /* 0x000000141e6d7211 */ /* 0x000fe400020f0eff */
[----:B------:R-:W-:Y:S02]  /*5330*/  LEA R30, R21, R22, 0x2 ;  /* 0x00000016151e7211 */ /* 0x000fe400078e10ff */
[----:B------:R-:W-:Y:S02]  /*5340*/  LEA R104, P4, R27, R70, 0x1 ;  /* 0x000000461b687211 */ /* 0x000fe400078808ff */
[----:B------:R-:W-:Y:S01]  /*5350*/  LEA.HI.X.SX32 R107, R23, R20, 0x1, P3 ;  /* 0x00000014176b7211 */ /* 0x000fe200018f0eff */
[----:B------:R-:W-:Y:S01]  /*5360*/  IMAD R23, R21, 0x4, R30 ;  /* 0x0000000415177824 */ /* 0x000fe200078e021e */
[C---:B------:R-:W-:Y:S02]  /*5370*/  LOP3.LUT R32, R2.reuse, 0xf, RZ, 0xc0, !PT ;  /* 0x0000000f02207812 */ /* 0x040fe400078ec0ff */
[----:B------:R-:W-:-:S02]  /*5380*/  LOP3.LUT R25, R2, 0x60, RZ, 0xc0, !PT ;  /* 0x0000006002197812 */ /* 0x000fc400078ec0ff */
[----:B------:R-:W-:Y:S01]  /*5390*/  LEA.HI.X.SX32 R105, R27, R20, 0x1, P4 ;  /* 0x000000141b697211 */ /* 0x000fe200020f0eff */
[----:B------:R-:W-:Y:S01]  /*53a0*/  IMAD R27, R21, 0x4, R23 ;  /* 0x00000004151b7824 */ /* 0x000fe200078e0217 */
[-C--:B------:R-:W-:Y:S01]  /*53b0*/  LEA R100, P4, R30, R70.reuse, 0x1 ;  /* 0x000000461e647211 */ /* 0x080fe200078808ff */
[----:B------:R-:W-:Y:S01]  /*53c0*/  IMAD R25, R32, 0x2, R25 ;  /* 0x0000000220197824 */ /* 0x000fe200078e0219 */
[----:B0-----:R-:W-:Y:S02]  /*53d0*/  FMNMX R29, R29, R31, !PT ;  /* 0x0000001f1d1d7209 */ /* 0x001fe40007800000 */
[----:B------:R-:W-:Y:S02]  /*53e0*/  LOP3.LUT R31, R2, 0xff, RZ, 0xc0, !PT ;  /* 0x000000ff021f7812 */ /* 0x000fe400078ec0ff */
[----:B------:R-:W-:Y:S02]  /*53f0*/  LEA R102, P3, R22, R70, 0x1 ;  /* 0x0000004616667211 */ /* 0x000fe400078608ff */
[----:B------:R-:W-:-:S02]  /*5400*/  LEA.HI.X.SX32 R101, R30, R20, 0x1, P4 ;  /* 0x000000141e657211 */ /* 0x000fc400020f0eff */
[----:B------:R-:W-:Y:S02]  /*5410*/  LEA R96, P4, R27, R70, 0x1 ;  /* 0x000000461b607211 */ /* 0x000fe400078808ff */
[----:B------:R-:W-:Y:S02]  /*5420*/  LEA.HI R30, R31, R25, RZ, 0x19 ;  /* 0x000000191f1e7211 */ /* 0x000fe400078fc8ff */
[-C--:B------:R-:W-:Y:S01]  /*5430*/  LEA.HI.X.SX32 R103, R22, R20.reuse, 0x1, P3 ;  /* 0x0000001416677211 */ /* 0x080fe200018f0eff */
[----:B------:R-:W-:Y:S01]  /*5440*/  IMAD R22, R21, 0x4, R27 ;  /* 0x0000000415167824 */ /* 0x000fe200078e021b */
[----:B------:R-:W-:Y:S02]  /*5450*/  LEA.HI.X.SX32 R97, R27, R20, 0x1, P4 ;  /* 0x000000141b617211 */ /* 0x000fe400020f0eff */
[----:B------:R-:W-:Y:S02]  /*5460*/  LEA R27, R30, UR4, 0x2 ;  /* 0x000000041e1b7c11 */ /* 0x000fe4000f8e10ff */
[----:B------:R-:W-:-:S02]  /*5470*/  LEA R98, P3, R23, R70, 0x1 ;  /* 0x0000004617627211 */ /* 0x000fc400078608ff */
[C---:B------:R-:W-:Y:S01]  /*5480*/  LEA R94, P4, R22.reuse, R70, 0x1 ;  /* 0x00000046165e7211 */ /* 0x040fe200078808ff */
[----:B----4-:R-:W-:Y:S01]  /*5490*/  @!P2 STS [R27+0x8000], R29 ;  /* 0x0080001d1b00a388 */ /* 0x010fe20000000800 */
[-C--:B------:R-:W-:Y:S01]  /*54a0*/  LEA.HI.X.SX32 R99, R23, R20.reuse, 0x1, P3 ;  /* 0x0000001417637211 */ /* 0x080fe200018f0eff */
[----:B------:R-:W-:Y:S01]  /*54b0*/  IMAD R23, R21, 0x4, R22 ;  /* 0x0000000415177824 */ /* 0x000fe200078e0216 */
[----:B------:R-:W-:Y:S02]  /*54c0*/  ISETP.GE.U32.AND P3, PT, R31, 0x80, PT ;  /* 0x000000801f00780c */ /* 0x000fe40003f66070 */
[----:B------:R-:W-:Y:S01]  /*54d0*/  LEA.HI.X.SX32 R95, R22, R20, 0x1, P4 ;  /* 0x00000014165f7211 */ /* 0x000fe200020f0eff */
[----:B------:R-:W-:Y:S01]  /*54e0*/  IMAD R22, R21, 0x4, R23 ;  /* 0x0000000415167824 */ /* 0x000fe200078e0217 */
[----:B------:R-:W-:Y:S02]  /*54f0*/  LEA R92, P4, R23, R70, 0x1 ;  /* 0x00000046175c7211 */ /* 0x000fe400078808ff */
[----:B------:R-:W-:Y:S01]  /*5500*/  LEA R30, R31, UR4, 0x2 ;  /* 0x000000041f1e7c11 */ /* 0x000fe2000f8e10ff */
[----:B------:R-:W-:Y:S01]  /*5510*/  BAR.SYNC.DEFER_BLOCKING 0x0 ;  /* 0x0000000000007b1d */ /* 0x000fe20000010000 */
[----:B------:R-:W-:Y:S01]  /*5520*/  LEA.HI.X.SX32 R93, R23, R20, 0x1, P4 ;  /* 0x00000014175d7211 */ /* 0x000fe200020f0eff */
[----:B------:R-:W-:Y:S01]  /*5530*/  IMAD R23, R21, 0x4, R22 ;  /* 0x0000000415177824 */ /* 0x000fe200078e0216 */
[----:B------:R-:W-:-:S02]  /*5540*/  LEA R90, P4, R22, R70, 0x1 ;  /* 0x00000046165a7211 */ /* 0x000fc400078808ff */
[----:B------:R-:W-:Y:S02]  /*5550*/  LEA R162, R25, UR4, 0x2 ;  /* 0x0000000419a27c11 */ /* 0x000fe4000f8e10ff */
[----:B------:R-:W-:Y:S01]  /*5560*/  LEA.HI.X.SX32 R91, R22, R20, 0x1, P4 ;  /* 0x00000014165b7211 */ /* 0x000fe200020f0eff */
[----:B------:R-:W-:Y:S01]  /*5570*/  IMAD R22, R21, 0x4, R23 ;  /* 0x0000000415167824 */ /* 0x000fe200078e0217 */
[C---:B------:R-:W-:Y:S02]  /*5580*/  LEA R88, P4, R23.reuse, R70, 0x1 ;  /* 0x0000004617587211 */ /* 0x040fe400078808ff */
[----:B------:R-:W-:Y:S02]  /*5590*/  PRMT R36, RZ, 0x7610, R36 ;  /* 0x00007610ff247816 */ /* 0x000fe40000000024 */
[----:B------:R-:W-:Y:S01]  /*55a0*/  LEA.HI.X.SX32 R89, R23, R20, 0x1, P4 ;  /* 0x0000001417597211 */ /* 0x000fe200020f0eff */
[----:B------:R-:W-:Y:S01]  /*55b0*/  IMAD R23, R21, 0x4, R22 ;  /* 0x0000000415177824 */ /* 0x000fe200078e0216 */
[----:B------:R-:W-:-:S02]  /*55c0*/  LEA R86, P4, R22, R70, 0x1 ;  /* 0x0000004616567211 */ /* 0x000fc400078808ff */
[----:B------:R-:W-:Y:S02]  /*55d0*/  PRMT R34, RZ, 0x7610, R34 ;  /* 0x00007610ff227816 */ /* 0x000fe40000000022 */
[----:B------:R-:W-:Y:S01]  /*55e0*/  LEA.HI.X.SX32 R87, R22, R20, 0x1, P4 ;  /* 0x0000001416577211 */ /* 0x000fe200020f0eff */
[----:B------:R-:W-:Y:S01]  /*55f0*/  IMAD R22, R21, 0x4, R23 ;  /* 0x0000000415167824 */ /* 0x000fe200078e0217 */
[C---:B------:R-:W-:Y:S02]  /*5600*/  LEA R84, P4, R23.reuse, R70, 0x1 ;  /* 0x0000004617547211 */ /* 0x040fe400078808ff */
[----:B------:R-:W-:Y:S01]  /*5610*/  PRMT R32, RZ, 0x7610, R32 ;  /* 0x00007610ff207816 */ /* 0x000fe20000000020 */
[----:B------:R-:W0:Y:S01]  /*5620*/  @!P3 LDS R26, [R30+0x8000] ;  /* 0x008000001e1ab984 */ /* 0x000e220000000800 */
[----:B------:R-:W-:Y:S01]  /*5630*/  LEA.HI.X.SX32 R85, R23, R20, 0x1, P4 ;  /* 0x0000001417557211 */ /* 0x000fe200020f0eff */
[----:B------:R-:W-:Y:S01]  /*5640*/  IMAD R23, R21, 0x4, R22 ;  /* 0x0000000415177824 */ /* 0x000fe200078e0216 */
[----:B------:R-:W-:-:S02]  /*5650*/  LEA R82, P4, R22, R70, 0x1 ;  /* 0x0000004616527211 */ /* 0x000fc400078808ff */
[----:B------:R-:W-:Y:S02]  /*5660*/  PRMT R57, RZ, 0x7610, R57 ;  /* 0x00007610ff397816 */ /* 0x000fe40000000039 */
        /* <DEDUP_REMOVED lines=15> */
[----:B------:R-:W-:Y:S01]  /*5760*/  PRMT R49, RZ, 0x7610, R49 ;  /* 0x00007610ff317816 */ /* 0x000fe20000000031 */
[----:B------:R-:W-:Y:S01]  /*5770*/  IMAD R21, R21, 0x4, R23 ;  /* 0x0000000415157824 */ /* 0x000fe200078e0217 */
[----:B------:R-:W-:Y:S02]  /*5780*/  LEA.HI.X.SX32 R75, R22, R20, 0x1, P4 ;  /* 0x00000014164b7211 */ /* 0x000fe400020f0eff */
[C---:B------:R-:W-:Y:S02]  /*5790*/  LEA R72, P4, R23.reuse, R70, 0x1 ;  /* 0x0000004617487211 */ /* 0x040fe400078808ff */
[----:B------:R-:W-:Y:S02]  /*57a0*/  PRMT R47, RZ, 0x7610, R47 ;  /* 0x00007610ff2f7816 */ /* 0x000fe4000000002f */
[----:B------:R-:W-:Y:S02]  /*57b0*/  LEA.HI.X.SX32 R73, R23, R20, 0x1, P4 ;  /* 0x0000001417497211 */ /* 0x000fe400020f0eff */
[----:B------:R-:W-:Y:S01]  /*57c0*/  LEA R70, P4, R21, R70, 0x1 ;  /* 0x0000004615467211 */ /* 0x000fe200078808ff */
[----:B0-----:R-:W0:Y:S01]  /*57d0*/  SHFL.BFLY PT, R29, R26, 0x1, 0x1f ;  /* 0x0c201f001a1d7f89 */ /* 0x001e2200000e0000 */
[----:B------:R-:W-:-:S02]  /*57e0*/  PRMT R23, RZ, 0x7610, R23 ;  /* 0x00007610ff177816 */ /* 0x000fc40000000017 */
[----:B------:R-:W-:Y:S02]  /*57f0*/  LEA.HI.X.SX32 R71, R21, R20, 0x1, P4 ;  /* 0x0000001415477211 */ /* 0x000fe400020f0eff */
[----:B------:R-:W-:Y:S02]  /*5800*/  LOP3.LUT P4, RZ, R2, 0x1, RZ, 0xc0, !PT ;  /* 0x0000000102ff7812 */ /* 0x000fe4000788c0ff */
[----:B------:R-:W-:Y:S02]  /*5810*/  PRMT R21, RZ, 0x7610, R21 ;  /* 0x00007610ff157816 */ /* 0x000fe40000000015 */
[----:B------:R-:W-:Y:S02]  /*5820*/  ISETP.LT.U32.AND P4, PT, R31, 0x80, !P4 ;  /* 0x000000801f00780c */ /* 0x000fe40006781070 */
[----:B------:R-:W-:Y:S02]  /*5830*/  PRMT R45, RZ, 0x7610, R45 ;  /* 0x00007610ff2d7816 */ /* 0x000fe4000000002d */
[----:B------:R-:W-:-:S02]  /*5840*/  PRMT R43, RZ, 0x7610, R43 ;  /* 0x00007610ff2b7816 */ /* 0x000fc4000000002b */
[----:B------:R-:W-:Y:S02]  /*5850*/  PRMT R41, RZ, 0x7610, R41 ;  /* 0x00007610ff297816 */ /* 0x000fe40000000029 */
[----:B------:R-:W-:Y:S02]  /*5860*/  PRMT R39, RZ, 0x7610, R39 ;  /* 0x00007610ff277816 */ /* 0x000fe40000000027 */
[----:B------:R-:W-:Y:S02]  /*5870*/  PRMT R37, RZ, 0x7610, R37 ;  /* 0x00007610ff257816 */ /* 0x000fe40000000025 */
[----:B0-----:R-:W-:-:S05]  /*5880*/  FMNMX R26, R26, R29, !PT ;  /* 0x0000001d1a1a7209 */ /* 0x001fca0007800000 */
[----:B------:R0:W-:Y:S01]  /*5890*/  @P4 STS [R30+0x8000], R26 ;  /* 0x0080001a1e004388 */ /* 0x0001e20000000800 */
[----:B------:R-:W-:Y:S01]  /*58a0*/  BAR.SYNC.DEFER_BLOCKING 0x0 ;  /* 0x0000000000007b1d */ /* 0x000fe20000010000 */
[----:B0-----:R-:W-:-:S05]  /*58b0*/  PRMT R26, RZ, 0x7610, R26 ;  /* 0x00007610ff1a7816 */ /* 0x001fca000000001a */
[----:B------:R-:W0:Y:S02]  /*58c0*/  LDS R156, [R162+0x8000] ;  /* 0x00800000a29c7984 */ /* 0x000e240000000800 */
[----:B------:R-:W-:Y:S01]  /*58d0*/  BAR.SYNC.DEFER_BLOCKING 0x0 ;  /* 0x0000000000007b1d */ /* 0x000fe20000010000 */
[----:B0-----:R-:W-:-:S05]  /*58e0*/  FMNMX R156, R156, -INF , !PT ;  /* 0xff8000009c9c7809 */ /* 0x001fca0007800000 */
[-CC-:B------:R-:W-:Y:S01]  /*58f0*/  FFMA R4, R4, R28.reuse, -R156.reuse ;  /* 0x0000001c04047223 */ /* 0x180fe2000000089c */
[-CC-:B------:R-:W-:Y:S01]  /*5900*/  FFMA R5, R5, R28.reuse, -R156.reuse ;  /* 0x0000001c05057223 */ /* 0x180fe2000000089c */
[-CC-:B------:R-:W-:Y:S01]  /*5910*/  FFMA R6, R6, R28.reuse, -R156.reuse ;  /* 0x0000001c06067223 */ /* 0x180fe2000000089c */
[-CC-:B------:R-:W-:Y:S01]  /*5920*/  FFMA R7, R7, R28.reuse, -R156.reuse ;  /* 0x0000001c07077223 */ /* 0x180fe2000000089c */
[----:B------:R-:W-:Y:S01]  /*5930*/  FMUL R4, R4, 1.4426950216293334961 ;  /* 0x3fb8aa3b04047820 */ /* 0x000fe20000400000 */
[----:B------:R-:W-:Y:S01]  /*5940*/  FMUL R5, R5, 1.4426950216293334961 ;  /* 0x3fb8aa3b05057820 */ /* 0x000fe20000400000 */
[----:B------:R-:W-:Y:S01]  /*5950*/  FMUL R6, R6, 1.4426950216293334961 ;  /* 0x3fb8aa3b06067820 */ /* 0x000fe20000400000 */
[----:B------:R-:W-:Y:S01]  /*5960*/  FMUL R7, R7, 1.4426950216293334961 ;  /* 0x3fb8aa3b07077820 */ /* 0x000fe20000400000 */
[----:B------:R-:W-:Y:S01]  /*5970*/  MUFU.EX2 R210, R4 ;  /* 0x0000000400d27308 */ /* 0x000fe20000000800 */
[-CC-:B------:R-:W-:Y:S01]  /*5980*/  FFMA R8, R8, R28.reuse, -R156.reuse ;  /* 0x0000001c08087223 */ /* 0x180fe2000000089c */
[-CC-:B------:R-:W-:Y:S01]  /*5990*/  FFMA R9, R9, R28.reuse, -R156.reuse ;  /* 0x0000001c09097223 */ /* 0x180fe2000000089c */
[-CC-:B------:R-:W-:Y:S01]  /*59a0*/  FFMA R10, R10, R28.reuse, -R156.reuse ;  /* 0x0000001c0a0a7223 */ /* 0x180fe2000000089c */
[-CC-:B------:R-:W-:Y:S01]  /*59b0*/  FFMA R11, R11, R28.reuse, -R156.reuse ;  /* 0x0000001c0b0b7223 */ /* 0x180fe2000000089c */
[----:B------:R-:W-:Y:S01]  /*59c0*/  FMUL R8, R8, 1.4426950216293334961 ;  /* 0x3fb8aa3b08087820 */ /* 0x000fe20000400000 */
[----:B------:R-:W-:Y:S01]  /*59d0*/  FMUL R9, R9, 1.4426950216293334961 ;  /* 0x3fb8aa3b09097820 */ /* 0x000fe20000400000 */
[----:B------:R-:W-:Y:S01]  /*59e0*/  FMUL R10, R10, 1.4426950216293334961 ;  /* 0x3fb8aa3b0a0a7820 */ /* 0x000fe20000400000 */
[----:B------:R-:W0:Y:S01]  /*59f0*/  MUFU.EX2 R211, R5 ;  /* 0x0000000500d37308 */ /* 0x000e220000000800 */
[----:B------:R-:W-:Y:S01]  /*5a00*/  FMUL R11, R11, 1.4426950216293334961 ;  /* 0x3fb8aa3b0b0b7820 */ /* 0x000fe20000400000 */
[-CC-:B------:R-:W-:Y:S01]  /*5a10*/  FFMA R12, R12, R28.reuse, -R156.reuse ;  /* 0x0000001c0c0c7223 */ /* 0x180fe2000000089c */
[-CC-:B------:R-:W-:Y:S01]  /*5a20*/  FFMA R13, R13, R28.reuse, -R156.reuse ;  /* 0x0000001c0d0d7223 */ /* 0x180fe2000000089c */
[-CC-:B------:R-:W-:Y:S01]  /*5a30*/  FFMA R14, R14, R28.reuse, -R156.reuse ;  /* 0x0000001c0e0e7223 */ /* 0x180fe2000000089c */
[-CC-:B------:R-:W-:Y:S01]  /*5a40*/  FFMA R15, R15, R28.reuse, -R156.reuse ;  /* 0x0000001c0f0f7223 */ /* 0x180fe2000000089c */
[----:B------:R-:W-:Y:S01]  /*5a50*/  FMUL R12, R12, 1.4426950216293334961 ;  /* 0x3fb8aa3b0c0c7820 */ /* 0x000fe20000400000 */
[----:B------:R-:W-:Y:S01]  /*5a60*/  FMUL R13, R13, 1.4426950216293334961 ;  /* 0x3fb8aa3b0d0d7820 */ /* 0x000fe20000400000 */
[----:B------:R-:W1:Y:S01]  /*5a70*/  MUFU.EX2 R208, R6 ;  /* 0x0000000600d07308 */ /* 0x000e620000000800 */
[----:B------:R-:W-:Y:S01]  /*5a80*/  FMUL R14, R14, 1.4426950216293334961 ;  /* 0x3fb8aa3b0e0e7820 */ /* 0x000fe20000400000 */
[----:B------:R-:W-:Y:S01]  /*5a90*/  FMUL R15, R15, 1.4426950216293334961 ;  /* 0x3fb8aa3b0f0f7820 */ /* 0x000fe20000400000 */
[-CC-:B------:R-:W-:Y:S01]  /*5aa0*/  FFMA R16, R16, R28.reuse, -R156.reuse ;  /* 0x0000001c10107223 */ /* 0x180fe2000000089c */
[-CC-:B------:R-:W-:Y:S01]  /*5ab0*/  FFMA R17, R17, R28.reuse, -R156.reuse ;  /* 0x0000001c11117223 */ /* 0x180fe2000000089c */
[-CC-:B------:R-:W-:Y:S01]  /*5ac0*/  FFMA R18, R18, R28.reuse, -R156.reuse ;  /* 0x0000001c12127223 */ /* 0x180fe2000000089c */
[----:B------:R-:W-:Y:S01]  /*5ad0*/  FFMA R19, R19, R28, -R156 ;  /* 0x0000001c13137223 */ /* 0x000fe2000000089c */
[----:B------:R-:W-:Y:S01]  /*5ae0*/  FMUL R16, R16, 1.4426950216293334961 ;  /* 0x3fb8aa3b10107820 */ /* 0x000fe20000400000 */
[----:B------:R-:W2:Y:S01]  /*5af0*/  MUFU.EX2 R209, R7 ;  /* 0x0000000700d17308 */ /* 0x000ea20000000800 */
[----:B0-----:R-:W-:Y:S01]  /*5b00*/  FADD R4, R210, R211 ;  /* 0x000000d3d2047221 */ /* 0x001fe20000000000 */
[----:B------:R-:W-:Y:S01]  /*5b10*/  FMUL R17, R17, 1.4426950216293334961 ;  /* 0x3fb8aa3b11117820 */ /* 0x000fe20000400000 */
[----:B------:R-:W-:Y:S01]  /*5b20*/  FMUL R18, R18, 1.4426950216293334961 ;  /* 0x3fb8aa3b12127820 */ /* 0x000fe20000400000 */
[----:B------:R-:W-:-:S04]  /*5b30*/  FMUL R19, R19, 1.4426950216293334961 ;  /* 0x3fb8aa3b13137820 */ /* 0x000fc80000400000 */
[----:B------:R-:W0:Y:S01]  /*5b40*/  MUFU.EX2 R160, R8 ;  /* 0x0000000800a07308 */ /* 0x000e220000000800 */
[----:B-1----:R-:W-:-:S07]  /*5b50*/  FADD R4, R208, R4 ;  /* 0x00000004d0047221 */ /* 0x002fce0000000000 */
[----:B------:R-:W1:Y:S01]  /*5b60*/  MUFU.EX2 R161, R9 ;  /* 0x0000000900a17308 */ /* 0x000e620000000800 */
[----:B--2---:R-:W-:-:S07]  /*5b70*/  FADD R4, R209, R4 ;  /* 0x00000004d1047221 */ /* 0x004fce0000000000 */
[----:B------:R-:W2:Y:S01]  /*5b80*/  MUFU.EX2 R158, R10 ;  /* 0x0000000a009e7308 */ /* 0x000ea20000000800 */
[----:B0-----:R-:W-:-:S07]  /*5b90*/  FADD R4, R160, R4 ;  /* 0x00000004a0047221 */ /* 0x001fce0000000000 */
        /* <DEDUP_REMOVED lines=17> */
[----:B0-----:R-:W-:-:S04]  /*5cb0*/  FADD R4, R181, R4 ;  /* 0x00000004b5047221 */ /* 0x001fc80000000000 */
[----:B-1----:R-:W-:-:S04]  /*5cc0*/  FADD R4, R180, R4 ;  /* 0x00000004b4047221 */ /* 0x002fc80000000000 */
[----:B--2---:R-:W-:-:S05]  /*5cd0*/  FADD R4, R163, R4 ;  /* 0x00000004a3047221 */ /* 0x004fca0000000000 */
[----:B------:R-:W0:Y:S02]  /*5ce0*/  SHFL.BFLY PT, R5, R4, 0x10, 0x1f ;  /* 0x0e001f0004057f89 */ /* 0x000e2400000e0000 */
[----:B0-----:R-:W-:-:S05]  /*5cf0*/  FADD R4, R4, R5 ;  /* 0x0000000504047221 */ /* 0x001fca0000000000 */
[----:B------:R-:W-:Y:S01]  /*5d00*/  @!P2 STS [R27+0x8000], R4 ;  /* 0x008000041b00a388 */ /* 0x000fe20000000800 */
[----:B------:R-:W-:Y:S06]  /*5d10*/  BAR.SYNC.DEFER_BLOCKING 0x0 ;  /* 0x0000000000007b1d */ /* 0x000fec0000010000 */
[----:B------:R-:W0:Y:S04]  /*5d20*/  @!P3 LDS R28, [R30+0x8000] ;  /* 0x008000001e1cb984 */ /* 0x000e280000000800 */
[----:B0-----:R-:W0:Y:S02]  /*5d30*/  SHFL.BFLY PT, R4, R28, 0x1, 0x1f ;  /* 0x0c201f001c047f89 */ /* 0x001e2400000e0000 */
[----:B0-----:R-:W-:-:S05]  /*5d40*/  FADD R28, R28, R4 ;  /* 0x000000041c1c7221 */ /* 0x001fca0000000000 */
[----:B------:R0:W-:Y:S01]  /*5d50*/  @P4 STS [R30+0x8000], R28 ;  /* 0x0080001c1e004388 */ /* 0x0001e20000000800 */
[----:B------:R-:W-:Y:S01]  /*5d60*/  BAR.SYNC.DEFER_BLOCKING 0x0 ;  /* 0x0000000000007b1d */ /* 0x000fe20000010000 */
[----:B------:R-:W-:Y:S02]  /*5d70*/  PRMT R19, RZ, 0x7610, R19 ;  /* 0x00007610ff137816 */ /* 0x000fe40000000013 */
[----:B------:R-:W-:Y:S02]  /*5d80*/  PRMT R17, RZ, 0x7610, R17 ;  /* 0x00007610ff117816 */ /* 0x000fe40000000011 */
[----:B------:R-:W-:Y:S02]  /*5d90*/  PRMT R15, RZ, 0x7610, R15 ;  /* 0x00007610ff0f7816 */ /* 0x000fe4000000000f */
[----:B0-----:R-:W-:Y:S02]  /*5da0*/  PRMT R30, RZ, 0x7610, R30 ;  /* 0x00007610ff1e7816 */ /* 0x001fe4000000001e */
[----:B------:R-:W-:-:S02]  /*5db0*/  PRMT R28, RZ, 0x7610, R28 ;  /* 0x00007610ff1c7816 */ /* 0x000fc4000000001c */
[----:B------:R-:W-:Y:S02]  /*5dc0*/  PRMT R13, RZ, 0x7610, R13 ;  /* 0x00007610ff0d7816 */ /* 0x000fe4000000000d */
[----:B------:R-:W-:Y:S02]  /*5dd0*/  PRMT R11, RZ, 0x7610, R11 ;  /* 0x00007610ff0b7816 */ /* 0x000fe4000000000b */
[----:B------:R-:W-:Y:S02]  /*5de0*/  PRMT R9, RZ, 0x7610, R9 ;  /* 0x00007610ff097816 */ /* 0x000fe40000000009 */
[----:B------:R-:W-:Y:S02]  /*5df0*/  PRMT R7, RZ, 0x7610, R7 ;  /* 0x00007610ff077816 */ /* 0x000fe40000000007 */
[----:B------:R-:W-:Y:S01]  /*5e00*/  PRMT R5, RZ, 0x7610, R5 ;  /* 0x00007610ff057816 */ /* 0x000fe20000000005 */
[----:B------:R-:W2:Y:S04]  /*5e10*/  @P1 LDG.E.U16 R69, desc[UR8][R206.64] ;  /* 0x00000008ce451981 */ /* 0x000ea8000c1e1500 */
[----:B------:R-:W3:Y:S04]  /*5e20*/  @P1 LDG.E.U16 R66, desc[UR8][R202.64] ;  /* 0x00000008ca421981 */ /* 0x000ee8000c1e1500 */
[----:B------:R-:W4:Y:S04]  /*5e30*/  @P1 LDG.E.U16 R64, desc[UR8][R198.64] ;  /* 0x00000008c6401981 */ /* 0x000f28000c1e1500 */
        /* <DEDUP_REMOVED lines=35> */
[----:B------:R-:W4:Y:S01]  /*6070*/  @P1 LDG.E.U16 R55, desc[UR8][R178.64] ;  /* 0x00000008b2371981 */ /* 0x000f22000c1e1500 */
[----:B------:R-:W-:-:S03]  /*6080*/  PRMT R35, RZ, 0x7610, R35 ;  /* 0x00007610ff237816 */ /* 0x000fc60000000023 */
        /* <DEDUP_REMOVED lines=40> */
[----:B------:R-:W0:Y:S01]  /*6310*/  LDS R162, [R162+0x8000] ;  /* 0x00800000a2a27984 */ /* 0x000e220000000800 */
[----:B------:R-:W-:Y:S01]  /*6320*/  BAR.SYNC.DEFER_BLOCKING 0x0 ;  /* 0x0000000000007b1d */ /* 0x000fe20000010000 */
[----:B------:R-:W-:-:S06]  /*6330*/  UIADD3 UR75, UPT, UPT, UR5, 0x100, URZ ;  /* 0x00000100054b7890 */ /* 0x000fcc000fffe0ff */
[----:B------:R-:W-:-:S05]  /*6340*/  VIADD R24, R24, UR75 ;  /* 0x0000004b18187c36 */ /* 0x000fca0008000000 */
[----:B------:R-:W-:Y:S01]  /*6350*/  R2UR UR11, R24 ;  /* 0x00000000180b72ca */ /* 0x000fe200000e0000 */
[----:B--2---:R1:W-:Y:S04]  /*6360*/  STS.U16 [R0+UR4+0x8000], R69 ;  /* 0x0080004500007988 */ /* 0x0043e80008000404 */
[----:B---3--:R-:W-:Y:S01]  /*6370*/  STS.U16 [R0+UR4+0x8400], R66 ;  /* 0x0084004200007988 */ /* 0x008fe20008000404 */
[----:B-1----:R-:W-:-:S03]  /*6380*/  LOP3.LUT R69, R0, 0x40, RZ, 0x3c, !PT ;  /* 0x0000004000457812 */ /* 0x002fc600078e3cff */
[----:B----4-:R-:W-:Y:S04]  /*6390*/  STS.U16 [R0+UR4+0x8800], R64 ;  /* 0x0088004000007988 */ /* 0x010fe80008000404 */
        /* <DEDUP_REMOVED lines=59> */
[----:B------:R2:W-:Y:S01]  /*6750*/  STS.U16 [R69+UR4+0xfa00], R6 ;  /* 0x00fa000645007988 */ /* 0x0005e20008000404 */
[----:B-1----:R-:W-:-:S03]  /*6760*/  F2FP.BF16.F32.PACK_AB R5, R209, R208 ;  /* 0x000000d0d105723e */ /* 0x002fc600000010ff */
[----:B------:R1:W-:Y:S01]  /*6770*/  STS.U16 [R69+UR4+0xfe00], R4 ;  /* 0x00fe000445007988 */ /* 0x0003e20008000404 */
[----:B------:R-:W-:Y:S01]  /*6780*/  ULEA UR10, UR10, UR11, 0x2 ;  /* 0x0000000b0a0a7291 */ /* 0x000fe2000f8e10ff */
[----:B------:R-:W-:Y:S02]  /*6790*/  F2FP.BF16.F32.PACK_AB R7, R159, R158 ;  /* 0x0000009e9f07723e */ /* 0x000fe400000010ff */
[----:B--2---:R-:W-:Y:S02]  /*67a0*/  F2FP.BF16.F32.PACK_AB R6, R161, R160 ;  /* 0x000000a0a106723e */ /* 0x004fe400000010ff */
[----:B-1----:R-:W-:Y:S02]  /*67b0*/  F2FP.BF16.F32.PACK_AB R4, R211, R210 ;  /* 0x000000d2d304723e */ /* 0x002fe400000010ff */
[----:B------:R1:W5:Y:S04]  /*67c0*/  LDL.LU R211, [R1+0x16c] ;  /* 0x00016c0001d37983 */ /* 0x0003680000300800 */
[----:B------:R1:W5:Y:S04]  /*67d0*/  LDL.LU R210, [R1+0x168] ;  /* 0x0001680001d27983 */ /* 0x0003680000300800 */
[----:B------:R1:W5:Y:S04]  /*67e0*/  LDL.LU R209, [R1+0x164] ;  /* 0x0001640001d17983 */ /* 0x0003680000300800 */
[----:B------:R1:W5:Y:S01]  /*67f0*/  LDL.LU R208, [R1+0x160] ;  /* 0x0001600001d07983 */ /* 0x0003620000300800 */
[----:B------:R-:W-:-:S03]  /*6800*/  F2FP.BF16.F32.PACK_AB R8, R157, R68 ;  /* 0x000000449d08723e */ /* 0x000fc600000010ff */
[----:B------:R1:W5:Y:S01]  /*6810*/  LDL.LU R161, [R1+0x15c] ;  /* 0x00015c0001a17983 */ /* 0x0003620000300800 */
[----:B------:R-:W-:-:S03]  /*6820*/  IMAD.U32 R13, RZ, RZ, UR10 ;  /* 0x0000000aff0d7e24 */ /* 0x000fc6000f8e00ff */
[----:B------:R1:W5:Y:S01]  /*6830*/  LDL.LU R160, [R1+0x158] ;  /* 0x0001580001a07983 */ /* 0x0003620000300800 */
[----:B------:R-:W-:-:S03]  /*6840*/  F2FP.BF16.F32.PACK_AB R9, R3, R2 ;  /* 0x000000020309723e */ /* 0x000fc600000010ff */
[----:B------:R1:W5:Y:S04]  /*6850*/  LDL.LU R159, [R1+0x154] ;  /* 0x00015400019f7983 */ /* 0x0003680000300800 */
[----:B------:R1:W5:Y:S04]  /*6860*/  LDL.LU R158, [R1+0x150] ;  /* 0x00015000019e7983 */ /* 0x0003680000300800 */
[----:B------:R1:W5:Y:S04]  /*6870*/  LDL.LU R157, [R1+0x14c] ;  /* 0x00014c00019d7983 */ /* 0x0003680000300800 */
[----:B------:R1:W5:Y:S04]  /*6880*/  LDL.LU R68, [R1+0x148] ;  /* 0x0001480001447983 */ /* 0x0003680000300800 */
[----:B------:R1:W5:Y:S04]  /*6890*/  LDL.LU R3, [R1+0x140] ;  /* 0x0001400001037983 */ /* 0x0003680000300800 */
[----:B------:R1:W5:Y:S04]  /*68a0*/  LDL.LU R2, [R1+0x13c] ;  /* 0x00013c0001027983 */ /* 0x0003680000300800 */
[----:B------:R1:W-:Y:S01]  /*68b0*/  STL [R1+0x130], R13 ;  /* 0x0001300d01007387 */ /* 0x0003e20000100800 */
[----:B------:R-:W-:Y:S01]  /*68c0*/  FADD R12, -R156, -INF ;  /* 0xff8000009c0c7421 */ /* 0x000fe20000000100 */
[----:B------:R-:W-:-:S02]  /*68d0*/  F2FP.BF16.F32.PACK_AB R10, R181, R252 ;  /* 0x000000fcb50a723e */ /* 0x000fc400000010ff */
[----:B------:R-:W-:Y:S01]  /*68e0*/  F2FP.BF16.F32.PACK_AB R11, R163, R180 ;  /* 0x000000b4a30b723e */ /* 0x000fe200000010ff */
[----:B------:R-:W-:Y:S01]  /*68f0*/  FMUL R12, R12, 1.4426950216293334961 ;  /* 0x3fb8aa3b0c0c7820 */ /* 0x000fe20000400000 */
[----:B0-----:R-:W-:Y:S06]  /*6900*/  @!P1 BRA `(.L_x_9) ;  /* 0x00000000000c9947 */ /* 0x001fec0003800000 */
[----:B------:R-:W-:-:S13]  /*6910*/  R2UR UR10, R13 ;  /* 0x000000000d0a72ca */ /* 0x000fda00000e0000 */
[----:B------:R0:W-:Y:S01]  /*6920*/  STTM.16dp32bit_t0_t15.x8 tmem[UR10], R4 ;  /* 0x00000004000079ed */ /* 0x0001e2000898000a */
[----:B------:R0:W-:Y:S02]  /*6930*/  STTM.16dp32bit_t16_t31.x8 tmem[UR10+0x8], R4 ;  /* 0x00000804000079ed */ /* 0x0001e400089a000a */
.L_x_9:
[----:B------:R-:W2:Y:S01]  /*6940*/  FENCE.VIEW.ASYNC.T ;  /* 0x00000000000073c6 */ /* 0x000ea20000000200 */
[----:B------:R3:W4:Y:S01]  /*6950*/  MUFU.EX2 R69, R12 ;  /* 0x0000000c00457308 */ /* 0x0007220000000800 */
[----:B--2---:R-:W-:Y:S06]  /*6960*/  BAR.SYNC.DEFER_BLOCKING 0x0 ;  /* 0x0000000000007b1d */ /* 0x004fec0000010000 */
[----:B01-3--:R-:W0:Y:S01]  /*6970*/  LDTM.16dp32bit_t0_t15.x64 R4, tmem[UR7] ;  /* 0x00000007000479ee */ /* 0x00be220008b00000 */
[----:B------:R-:W1:Y:S01]  /*6980*/  LDTM.16dp32bit_t16_t31.x64 R4, tmem[UR7+0x40] ;  /* 0x00004007000479ee */ /* 0x000e620008b20000 */
[----:B------:R-:W-:Y:S01]  /*6990*/  NOP ;  /* 0x0000000000007918 */ /* 0x000fe20000000000 */
[----:B------:R-:W-:Y:S05]  /*69a0*/  @!P1 BRA `(.L_x_10) ;  /* 0x0000000400089947 */ /* 0x000fea0003800000 */
[C---:B01--4-:R-:W-:Y:S01]  /*69b0*/  FMUL R4, R69.reuse, R4 ;  /* 0x0000000445047220 */ /* 0x053fe20000400000 */
[C---:B------:R-:W-:Y:S01]  /*69c0*/  FMUL R5, R69.reuse, R5 ;  /* 0x0000000545057220 */ /* 0x040fe20000400000 */
        /* <DEDUP_REMOVED lines=61> */
[----:B------:R-:W-:-:S04]  /*6da0*/  FMUL R67, R69, R67 ;  /* 0x0000004345437220 */ /* 0x000fc80000400000 */
[----:B------:R2:W-:Y:S01]  /*6db0*/  STTM.16dp32bit_t0_t15.x64 tmem[UR7], R4 ;  /* 0x00000004000079ed */ /* 0x0005e20008b00007 */
[----:B------:R2:W-:Y:S02]  /*6dc0*/  STTM.16dp32bit_t16_t31.x64 tmem[UR7+0x40], R4 ;  /* 0x00004004000079ed */ /* 0x0005e40008b20007 */
.L_x_10:
[----:B012---:R0:W5:Y:S01]  /*6dd0*/  LDL R9, [R1+0x138] ;  /* 0x0001380001097983 */ /* 0x0071620000100800 */
[----:B------:R-:W1:Y:S01]  /*6de0*/  LDC R6, c[0x0][0x3f0] ;  /* 0x0000fc00ff067b82 */ /* 0x000e620000000800 */
[----:B------:R-:W2:Y:S07]  /*6df0*/  FENCE.VIEW.ASYNC.T ;  /* 0x00000000000073c6 */ /* 0x000eae0000000200 */
[----:B--2---:R-:W-:Y:S01]  /*6e00*/  BAR.SYNC.DEFER_BLOCKING 0x0 ;  /* 0x0000000000007b1d */ /* 0x004fe20000010000 */
[----:B-1----:R-:W-:-:S05]  /*6e10*/  VIADD R6, R6, 0xffffffc0 ;  /* 0xffffffc006067836 */ /* 0x002fca0000000000 */
[----:B------:R1:W-:Y:S06]  /*6e20*/  MEMBAR.ALL.CTA ;  /* 0x0000000000007992 */ /* 0x0003ec0000008000 */
[----:B-1----:R-:W1:Y:S02]  /*6e30*/  FENCE.VIEW.ASYNC.S ;  /* 0x00000000000073c6 */ /* 0x002e640000000000 */
[----:B-1----:R-:W-:Y:S06]  /*6e40*/  BAR.SYNC.DEFER_BLOCKING 0x0 ;  /* 0x0000000000007b1d */ /* 0x002fec0000010000 */
[----:B0-----:R-:W-:Y:S05]  /*6e50*/  @!P5 BRA `(.L_x_11) ;  /* 0x0000000000c0d947 */ /* 0x001fea0003800000 */
[----:B-----5:R-:W-:Y:S01]  /*6e60*/  VIADD R4, R9, 0x8000 ;  /* 0x0000800009047836 */ /* 0x020fe20000000000 */
[----:B------:R-:W-:Y:S02]  /*6e70*/  LOP3.LUT R157, R157, 0xffffffef, RZ, 0xc0, !PT ;  /* 0xffffffef9d9d7812 */ /* 0x000fe400078ec0ff */
[----:B------:R-:W-:Y:S01]  /*6e80*/  ELECT P6, URZ, PT ;  /* 0x0000000000ff782f */ /* 0x000fe200038c0000 */
[----:B------:R-:W-:Y:S01]  /*6e90*/  IMAD.MOV.U32 R159, RZ, RZ, RZ ;  /* 0x000000ffff9f7224 */ /* 0x000fe200078e00ff */
[----:B------:R-:W-:Y:S01]  /*6ea0*/  UIADD3 UR11, UPT, UPT, UR5, 0x110, URZ ;  /* 0x00000110050b7890 */ /* 0x000fe2000fffe0ff */
[----:B------:R-:W-:Y:S01]  /*6eb0*/  SHF.R.U32.HI R4, RZ, 0x4, R4 ;  /* 0x00000004ff047819 */ /* 0x000fe20000011604 */
[----:B------:R-:W-:Y:S01]  /*6ec0*/  UIADD3 UR12, UPT, UPT, UR5, 0x118, URZ ;  /* 0x00000118050c7890 */ /* 0x000fe2000fffe0ff */
[----:B------:R-:W-:Y:S01]  /*6ed0*/  @P1 LOP3.LUT R157, R157, 0x10, RZ, 0xfc, !PT ;  /* 0x000000109d9d1812 */ /* 0x000fe200078efcff */
[----:B------:R-:W-:Y:S01]  /*6ee0*/  UMOV UR14, 0x0 ;  /* 0x00000000000e7882 */ /* 0x000fe20000000000 */
[----:B------:R-:W-:Y:S01]  /*6ef0*/  SGXT.U32 R4, R4, 0xe ;  /* 0x0000000e0404781a */ /* 0x000fe20000000000 */
[----:B------:R-:W-:Y:S01]  /*6f00*/  UMOV UR15, 0x4400490 ;  /* 0x04400490000f7882 */ /* 0x000fe20000000000 */
[----:B------:R-:W-:Y:S01]  /*6f10*/  LOP3.LUT R157, R157, 0xfffffff7, RZ, 0xc0, !PT ;  /* 0xfffffff79d9d7812 */ /* 0x000fe200078ec0ff */
[----:B------:R-:W-:Y:S01]  /*6f20*/  UMOV UR20, 0x0 ;  /* 0x0000000000147882 */ /* 0x000fe20000000000 */
[C---:B------:R-:W-:Y:S01]  /*6f30*/  R2UR UR10, R4.reuse ;  /* 0x00000000040a72ca */ /* 0x040fe200000e0000 */
[----:B------:R-:W-:Y:S01]  /*6f40*/  UMOV UR21, 0x4400490 ;  /* 0x0440049000157882 */ /* 0x000fe20000000000 */
[----:B------:R-:W-:Y:S01]  /*6f50*/  IADD3 R4, P1, PT, R4, 0x2, RZ ;  /* 0x0000000204047810 */ /* 0x000fe20007f3e0ff */
[----:B------:R-:W-:Y:S01]  /*6f60*/  UMOV UR24, 0x0 ;  /* 0x0000000000187882 */ /* 0x000fe20000000000 */
[----:B------:R-:W-:Y:S01]  /*6f70*/  @P0 LOP3.LUT R157, R157, 0x8, RZ, 0xfc, !PT ;  /* 0x000000089d9d0812 */ /* 0x000fe200078efcff */
[----:B------:R-:W-:Y:S01]  /*6f80*/  UMOV UR25, 0x4400490 ;  /* 0x0440049000197882 */ /* 0x000fe20000000000 */
[C---:B------:R-:W-:Y:S01]  /*6f90*/  IADD3 R5, P0, PT, R4.reuse, 0x2, RZ ;  /* 0x0000000204057810 */ /* 0x040fe20007f1e0ff */
[----:B------:R-:W-:Y:S01]  /*6fa0*/  UMOV UR28, 0x0 ;  /* 0x00000000001c7882 */ /* 0x000fe20000000000 */
[C---:B------:R-:W-:Y:S01]  /*6fb0*/  R2UR UR18, R4.reuse ;  /* 0x00000000041272ca */ /* 0x040fe200000e0000 */
[----:B------:R-:W-:Y:S01]  /*6fc0*/  UMOV UR29, 0x4400490 ;  /* 0x04400490001d7882 */ /* 0x000fe20000000000 */
[----:B------:R-:W-:-:S02]  /*6fd0*/  IADD3 R4, P5, PT, R4, 0x4, RZ ;  /* 0x0000000404047810 */ /* 0x000fc40007fbe0ff */
[----:B------:R-:W-:Y:S01]  /*6fe0*/  R2UR UR22, R5 ;  /* 0x00000000051672ca */ /* 0x000fe200000e0000 */
[----:B------:R-:W-:Y:S01]  /*6ff0*/  @P6 IMAD.MOV.U32 R5, RZ, RZ, 0x40004040 ;  /* 0x40004040ff056424 */ /* 0x000fe200078e00ff */
[----:B------:R-:W-:Y:S02]  /*7000*/  R2UR UR26, R4 ;  /* 0x00000000041a72ca */ /* 0x000fe400000e0000 */
[----:B------:R-:W-:Y:S01]  /*7010*/  MOV R4, UR10 ;  /* 0x0000000a00047c02 */ /* 0x000fe20008000f00 */
[----:B------:R-:W-:Y:S01]  /*7020*/  UIADD3 UR10, UPT, UPT, UR5, 0x108, URZ ;  /* 0x00000108050a7890 */ /* 0x000fe2000fffe0ff */
[----:B------:R-:W-:Y:S02]  /*7030*/  @P6 R2UR UR17, R5 ;  /* 0x00000000051162ca */ /* 0x000fe400000e0000 */
[----:B------:R-:W-:Y:S01]  /*7040*/  @P6 R2UR UR16, R4 ;  /* 0x00000000041062ca */ /* 0x000fe200000e0000 */
[----:B------:R-:W-:-:S05]  /*7050*/  IMAD.MOV.U32 R4, RZ, RZ, RZ ;  /* 0x000000ffff047224 */ /* 0x000fca00078e00ff */
[----:B------:R-:W-:Y:S02]  /*7060*/  IADD3.X R4, PT, PT, R4, 0x40004040, RZ, P1, !PT ;  /* 0x4000404004047810 */ /* 0x000fe40000ffe4ff */
[C---:B------:R-:W-:Y:S02]  /*7070*/  LOP3.LUT P1, RZ, R157.reuse, 0x10, RZ, 0xc0, !PT ;  /* 0x000000109dff7812 */ /* 0x040fe4000782c0ff */
[----:B------:R-:W-:Y:S01]  /*7080*/  R2UR UR19, R4 ;  /* 0x00000000041372ca */ /* 0x000fe200000e0000 */
[--C-:B------:R-:W-:Y:S01]  /*7090*/  IMAD.X R5, RZ, RZ, R4.reuse, P0 ;  /* 0x000000ffff057224 */ /* 0x100fe200000e0604 */
[----:B------:R-:W-:Y:S01]  /*70a0*/  LOP3.LUT P0, RZ, R157, 0x8, RZ, 0xc0, !PT ;  /* 0x000000089dff7812 */ /* 0x000fe2000780c0ff */
[----:B------:R-:W-:Y:S01]  /*70b0*/  IMAD.X R4, RZ, RZ, R4, P5 ;  /* 0x000000ffff047224 */ /* 0x000fe200028e0604 */
[----:B------:R0:W-:Y:S02]  /*70c0*/  UTCHMMA tmem[UR75], gdesc[UR16], tmem[UR5], tmem[UR14], idesc[UR15], UPT ;  /* 0x00ff0e104b0079ea */ /* 0x0001e4000b800005 */
[----:B------:R-:W-:-:S02]  /*70d0*/  R2UR UR23, R5 ;  /* 0x00000000051772ca */ /* 0x000fc400000e0000 */
[----:B------:R-:W-:Y:S02]  /*70e0*/  R2UR UR27, R4 ;  /* 0x00000000041b72ca */ /* 0x000fe400000e0000 */
[----:B------:R-:W-:-:S03]  /*70f0*/  @P6 MOV R4, R158 ;  /* 0x0000009e00046202 */ /* 0x000fc60000000f00 */
[----:B------:R0:W-:Y:S01]  /*7100*/  UTCHMMA tmem[UR10], gdesc[UR18], tmem[UR5], tmem[UR20], idesc[UR21], UPT ;  /* 0x00ff14120a0079ea */ /* 0x0001e2000b800005 */
[----:B------:R-:W-:-:S05]  /*7110*/  @P6 R2UR UR13, R4 ;  /* 0x00000000040d62ca */ /* 0x000fca00000e0000 */
[----:B------:R0:W-:Y:S02]  /*7120*/  UTCHMMA tmem[UR11], gdesc[UR22], tmem[UR5], tmem[UR24], idesc[UR25], UPT ;  /* 0x00ff18160b0079ea */ /* 0x0001e4000b800005 */
[----:B------:R0:W-:Y:S06]  /*7130*/  UTCHMMA tmem[UR12], gdesc[UR26], tmem[UR5], tmem[UR28], idesc[UR29], UPT ;  /* 0x00ff1c1a0c0079ea */ /* 0x0001ec000b800005 */
[----:B------:R0:W-:Y:S01]  /*7140*/  UTCBAR [UR13], URZ ;  /* 0x000000ff0d0073e9 */ /* 0x0001e200080000ff */
[----:B------:R-:W-:Y:S01]  /*7150*/  NOP ;  /* 0x0000000000007918 */ /* 0x000fe20000000000 */
.L_x_11:
[----:B------:R-:W-:Y:S01]  /*7160*/  ISETP.GE.AND P5, PT, R6, 0x1, PT ;  /* 0x000000010600780c */ /* 0x000fe20003fa6270 */
[----:B----4-:R-:W-:Y:S01]  /*7170*/  FADD R4, R69, R162 ;  /* 0x000000a245047221 */ /* 0x010fe20000000000 */
[----:B------:R-:W-:Y:S01]  /*7180*/  FSEL R69, R156, -INF , P1 ;  /* 0xff8000009c457808 */ /* 0x000fe20000800000 */
[----:B------:R-:W-:-:S03]  /*7190*/  IMAD.MOV.U32 R6, RZ, RZ, RZ ;  /* 0x000000ffff067224 */ /* 0x000fc600078e00ff */
[----:B------:R-:W-:-:S07]  /*71a0*/  FSEL R156, R4, 1, P1 ;  /* 0x3f800000049c7808 */ /* 0x000fce0000800000 */
[----:B------:R-:W-:Y:S05]  /*71b0*/  @!P5 BRA `(.L_x_12) ;  /* 0x000000380044d947 */ /* 0x000fea0003800000 */
[----:B-----5:R-:W-:Y:S01]  /*71c0*/  SHF.R.U32.HI R160, RZ, 0x4, R160 ;  /* 0x00000004ffa07819 */ /* 0x020fe200000116a0 */
[----:B------:R-:W-:Y:S01]  /*71d0*/  IMAD.MOV.U32 R5, RZ, RZ, RZ ;  /* 0x000000ffff057224 */ /* 0x000fe200078e00ff */
[----:B------:R-:W-:Y:S01]  /*71e0*/  LOP3.LUT R157, R157, 0xfffffff7, RZ, 0xc0, !PT ;  /* 0xfffffff79d9d7812 */ /* 0x000fe200078ec0ff */
[----:B------:R-:W-:Y:S01]  /*71f0*/  VIADD R252, R9, 0x18000 ;  /* 0x0001800009fc7836 */ /* 0x000fe20000000000 */
[----:B------:R-:W-:Y:S01]  /*7200*/  SGXT.U32 R4, R160, 0xe ;  /* 0x0000000ea004781a */ /* 0x000fe20000000000 */
[----:B------:R-:W1:Y:S01]  /*7210*/  S2R R9, SR_TID.X ;  /* 0x0000000000097919 */ /* 0x000e620000002100 */
[----:B------:R-:W-:Y:S01]  /*7220*/  @P0 LOP3.LUT R157, R157, 0x8, RZ, 0xfc, !PT ;  /* 0x000000089d9d0812 */ /* 0x000fe200078efcff */
[----:B------:R-:W-:Y:S01]  /*7230*/  IMAD.MOV.U32 R20, RZ, RZ, R69 ;  /* 0x000000ffff147224 */ /* 0x000fe200078e0045 */
[----:B------:R-:W-:Y:S01]  /*7240*/  SHF.R.U32.HI R252, RZ, 0x4, R252 ;  /* 0x00000004fffc7819 */ /* 0x000fe200000116fc */
[----:B------:R2:W-:Y:S01]  /*7250*/  STL [R1+0x12c], R4 ;  /* 0x00012c0401007387 */ /* 0x0005e20000100800 */
[----:B------:R-:W-:Y:S01]  /*7260*/  R2UR UR6, R158 ;  /* 0x000000009e0672ca */ /* 0x000fe200000e0000 */
[----:B------:R-:W-:Y:S01]  /*7270*/  IMAD.MOV.U32 R158, RZ, RZ, 0x1 ;  /* 0x00000001ff9e7424 */ /* 0x000fe200078e00ff */
[----:B------:R-:W-:Y:S01]  /*7280*/  SGXT.U32 R252, R252, 0xe ;  /* 0x0000000efcfc781a */ /* 0x000fe20000000000 */
[----:B------:R-:W-:-:S02]  /*7290*/  IMAD.MOV.U32 R21, RZ, RZ, RZ ;  /* 0x000000ffff157224 */ /* 0x000fc400078e00ff */
[----:B------:R-:W-:Y:S02]  /*72a0*/  IMAD.MOV.U32 R159, RZ, RZ, RZ ;  /* 0x000000ffff9f7224 */ /* 0x000fe400078e00ff */
[----:B------:R-:W-:Y:S01]  /*72b0*/  IMAD.MOV.U32 R160, RZ, RZ, RZ ;  /* 0x000000ffffa07224 */ /* 0x000fe200078e00ff */
[----:B--2---:R-:W-:-:S04]  /*72c0*/  IADD3 R4, P1, PT, R4, 0x2, RZ ;  /* 0x0000000204047810 */ /* 0x004fc80007f3e0ff */
[----:B0-----:R-:W-:Y:S01]  /*72d0*/  R2UR UR10, R4 ;  /* 0x00000000040a72ca */ /* 0x001fe200000e0000 */
[----:B------:R-:W-:Y:S01]  /*72e0*/  IMAD.U32 R4, RZ, RZ, UR4 ;  /* 0x00000004ff047e24 */ /* 0x000fe2000f8e00ff */
[----:B------:R-:W-:-:S04]  /*72f0*/  IADD3.X R5, PT, PT, R5, 0x40004040, RZ, P1, !PT ;  /* 0x4000404005057810 */ /* 0x000fc80000ffe4ff */
[----:B------:R-:W-:Y:S02]  /*7300*/  SHF.R.U32.HI R4, RZ, 0x4, R4 ;  /* 0x00000004ff047819 */ /* 0x000fe40000011604 */
[----:B------:R-:W-:Y:S02]  /*7310*/  R2UR UR11, R5 ;  /* 0x00000000050b72ca */ /* 0x000fe400000e0000 */
[----:B------:R-:W-:-:S04]  /*7320*/  SGXT.U32 R6, R4, 0xe ;  /* 0x0000000e0406781a */ /* 0x000fc80000000000 */
[----:B------:R-:W-:Y:S01]  /*7330*/  IADD3 R4, P5, PT, R6, 0x80, RZ ;  /* 0x0000008006047810 */ /* 0x000fe20007fbe0ff */
[----:B------:R0:W-:Y:S01]  /*7340*/  STL [R1+0x128], R6 ;  /* 0x0001280601007387 */ /* 0x0001e20000100800 */
[----:B-1----:R-:W-:Y:S02]  /*7350*/  SHF.R.U32.HI R9, RZ, 0x5, R9 ;  /* 0x00000005ff097819 */ /* 0x002fe40000011609 */
[C---:B------:R-:W-:Y:S02]  /*7360*/  IADD3 R5, P1, PT, R4.reuse, 0x80, RZ ;  /* 0x0000008004057810 */ /* 0x040fe40007f3e0ff */
[----:B------:R-:W-:Y:S01]  /*7370*/  R2UR UR38, R4 ;  /* 0x00000000042672ca */ /* 0x000fe200000e0000 */
[----:B------:R-:W-:Y:S01]  /*7380*/  UIADD3.64 UR76, UPT, UPT, UR10, 0x2, URZ ;  /* 0x000000020a4c7897 */ /* 0x000fe2000fffe0ff */
[----:B------:R-:W-:Y:S01]  /*7390*/  R2UR UR12, R5 ;  /* 0x00000000050c72ca */ /* 0x000fe200000e0000 */
[----:B------:R-:W-:Y:S01]  /*73a0*/  IMAD.MOV.U32 R5, RZ, RZ, RZ ;  /* 0x000000ffff057224 */ /* 0x000fe200078e00ff */
[----:B------:R-:W-:-:S02]  /*73b0*/  UIADD3.64 UR44, UPT, UPT, UR10, 0x4, URZ ;  /* 0x000000040a2c7897 */ /* 0x000fc4000fffe0ff */
[----:B------:R-:W-:Y:S02]  /*73c0*/  UIADD3.64 UR46, UPT, UPT, UR10, 0x1fe, URZ ;  /* 0x000001fe0a2e7897 */ /* 0x000fe4000fffe0ff */
[----:B------:R-:W-:Y:S01]  /*73d0*/  IADD3.X R5, PT, PT, R5, 0x40004040, RZ, P5, !PT ;  /* 0x4000404005057810 */ /* 0x000fe20002ffe4ff */
[----:B------:R-:W-:Y:S01]  /*73e0*/  UIADD3.64 UR48, UPT, UPT, UR10, 0x200, URZ ;  /* 0x000002000a307897 */ /* 0x000fe2000fffe0ff */
[----:B0-----:R-:W-:Y:S01]  /*73f0*/  IADD3 R6, P5, PT, R4, 0x100, RZ ;  /* 0x0000010004067810 */ /* 0x001fe20007fbe0ff */
[----:B------:R-:W-:Y:S01]  /*7400*/  UIADD3.64 UR50, UPT, UPT, UR10, 0x202, URZ ;  /* 0x000002020a327897 */ /* 0x000fe2000fffe0ff */
[----:B------:R-:W-:Y:S01]  /*7410*/  R2UR UR39, R5 ;  /* 0x00000000052772ca */ /* 0x000fe200000e0000 */
[--C-:B------:R-:W-:Y:S01]  /*7420*/  IMAD.X R7, RZ, RZ, R5.reuse, P1 ;  /* 0x000000ffff077224 */ /* 0x100fe200008e0605 */
[----:B------:R-:W-:Y:S01]  /*7430*/  R2UR UR14, R6 ;  /* 0x00000000060e72ca */ /* 0x000fe200000e0000 */
[----:B------:R-:W-:Y:S01]  /*7440*/  UIADD3.64 UR52, UPT, UPT, UR10, 0x204, URZ ;  /* 0x000002040a347897 */ /* 0x000fe2000fffe0ff */
[----:B------:R-:W-:Y:S01]  /*7450*/  IADD3 R6, P1, PT, R4, 0x180, RZ ;  /* 0x0000018004067810 */ /* 0x000fe20007f3e0ff */
        /* <DEDUP_REMOVED lines=20> */
[----:B------:R-:W-:Y:S01]  /*75a0*/  IMAD.X R7, RZ, RZ, R5, P1 ;  /* 0x000000ffff077224 */ /* 0x000fe200008e0605 */
[----:B------:R-:W-:Y:S01]  /*75b0*/  R2UR UR22, R6 ;  /* 0x00000000061672ca */ /* 0x000fe200000e0000 */
[----:B------:R-:W-:Y:S01]  /*75c0*/  UIADD3.64 UR68, UPT, UPT, UR10, 0x604, URZ ;  /* 0x000006040a447897 */ /* 0x000fe2000fffe0ff */
[----:B------:R-:W-:-:S02]  /*75d0*/  IADD3 R6, P1, PT, R4, 0x380, RZ ;  /* 0x0000038004067810 */ /* 0x000fc40007f3e0ff */
[----:B------:R-:W-:Y:S01]  /*75e0*/  R2UR UR21, R7 ;  /* 0x00000000071572ca */ /* 0x000fe200000e0000 */
[--C-:B------:R-:W-:Y:S01]  /*75f0*/  IMAD.X R7, RZ, RZ, R5.reuse, P5 ;  /* 0x000000ffff077224 */ /* 0x100fe200028e0605 */
[----:B------:R-:W-:Y:S02]  /*7600*/  R2UR UR24, R6 ;  /* 0x00000000061872ca */ /* 0x000fe400000e0000 */
[----:B------:R-:W-:Y:S02]  /*7610*/  IADD3 R6, P5, PT, R4, 0x400, RZ ;  /* 0x0000040004067810 */ /* 0x000fe40007fbe0ff */
[----:B------:R-:W-:Y:S01]  /*7620*/  R2UR UR23, R7 ;  /* 0x00000000071772ca */ /* 0x000fe200000e0000 */
[----:B------:R-:W-:Y:S01]  /*7630*/  IMAD.X R7, RZ, RZ, R5, P1 ;  /* 0x000000ffff077224 */ /* 0x000fe200008e0605 */
[----:B------:R-:W-:Y:S02]  /*7640*/  R2UR UR26, R6 ;  /* 0x00000000061a72ca */ /* 0x000fe400000e0000 */
        /* <DEDUP_REMOVED lines=10> */
[----:B------:R-:W-:Y:S01]  /*76f0*/  IMAD.X R7, RZ, RZ, R5, P5 ;  /* 0x000000ffff077224 */ /* 0x000fe200028e0605 */
[----:B------:R-:W-:Y:S02]  /*7700*/  R2UR UR32, R6 ;  /* 0x00000000062072ca */ /* 0x000fe400000e0000 */
[----:B------:R-:W-:Y:S02]  /*7710*/  IADD3 R6, P6, PT, R4, 0x600, RZ ;  /* 0x0000060004067810 */ /* 0x000fe40007fde0ff */
[----:B------:R-:W-:Y:S02]  /*7720*/  IADD3.X R8, PT, PT, R5, RZ, RZ, P1, !PT ;  /* 0x000000ff05087210 */ /* 0x000fe40000ffe4ff */
[----:B------:R-:W-:Y:S02]  /*7730*/  R2UR UR34, R6 ;  /* 0x00000000062272ca */ /* 0x000fe400000e0000 */
[----:B------:R-:W-:-:S02]  /*7740*/  IADD3 R6, P1, PT, R4, 0x680, RZ ;  /* 0x0000068004067810 */ /* 0x000fc40007f3e0ff */
[----:B------:R-:W-:Y:S02]  /*7750*/  IADD3 R4, P5, PT, R4, 0x700, RZ ;  /* 0x0000070004047810 */ /* 0x000fe40007fbe0ff */
[----:B------:R-:W-:Y:S01]  /*7760*/  R2UR UR31, R7 ;  /* 0x00000000071f72ca */ /* 0x000fe200000e0000 */
[----:B------:R-:W-:Y:S01]  /*7770*/  IMAD.MOV.U32 R7, RZ, RZ, RZ ;  /* 0x000000ffff077224 */ /* 0x000fe200078e00ff */
[----:B------:R-:W-:Y:S02]  /*7780*/  R2UR UR40, R4 ;  /* 0x00000000042872ca */ /* 0x000fe400000e0000 */
[----:B------:R-:W-:Y:S02]  /*7790*/  IADD3 R4, P0, PT, R252, 0x2, RZ ;  /* 0x00000002fc047810 */ /* 0x000fe40007f1e0ff */
[----:B------:R-:W-:Y:S01]  /*77a0*/  R2UR UR36, R6 ;  /* 0x00000000062472ca */ /* 0x000fe200000e0000 */
[----:B------:R-:W-:Y:S01]  /*77b0*/  IMAD.X R6, RZ, RZ, R5, P6 ;  /* 0x000000ffff067224 */ /* 0x000fe200030e0605 */
[----:B------:R-:W-:-:S02]  /*77c0*/  IADD3.X R7, PT, PT, R7, 0x40004040, RZ, P0, !PT ;  /* 0x4000404007077810 */ /* 0x000fc400007fe4ff */
[----:B------:R-:W-:Y:S01]  /*77d0*/  R2UR UR42, R4 ;  /* 0x00000000042a72ca */ /* 0x000fe200000e0000 */
[--C-:B------:R-:W-:Y:S01]  /*77e0*/  IMAD.X R4, RZ, RZ, R5.reuse, P1 ;  /* 0x000000ffff047224 */ /* 0x100fe200008e0605 */
[----:B------:R-:W-:Y:S02]  /*77f0*/  R2UR UR43, R7 ;  /* 0x00000000072b72ca */ /* 0x000fe400000e0000 */
[----:B------:R-:W-:Y:S02]  /*7800*/  LOP3.LUT P0, RZ, R157, 0x8, RZ, 0xc0, !PT ;  /* 0x000000089dff7812 */ /* 0x000fe4000780c0ff */
[----:B------:R-:W-:Y:S01]  /*7810*/  R2UR UR37, R4 ;  /* 0x00000000042572ca */ /* 0x000fe200000e0000 */
[----:B------:R-:W-:Y:S01]  /*7820*/  IMAD.X R4, RZ, RZ, R5, P5 ;  /* 0x000000ffff047224 */ /* 0x000fe200028e0605 */
[----:B------:R-:W-:Y:S01]  /*7830*/  R2UR UR33, R8 ;  /* 0x00000000082172ca */ /* 0x000fe200000e0000 */
[----:B------:R-:W0:Y:S01]  /*7840*/  LDC R157, c[0x0][0x3d4] ;  /* 0x0000f500ff9d7b82 */ /* 0x000e220000000800 */
[----:B------:R-:W-:-:S02]  /*7850*/  R2UR UR35, R6 ;  /* 0x00000000062372ca */ /* 0x000fc400000e0000 */
[----:B------:R-:W-:Y:S02]  /*7860*/  R2UR UR41, R4 ;  /* 0x00000000042972ca */ /* 0x000fe400000e0000 */
[----:B------:R-:W-:Y:S01]  /*7870*/  ISETP.NE.U32.AND P6, PT, R9, RZ, PT ;  /* 0x000000ff0900720c */ /* 0x000fe20003fc5070 */
[----:B------:R-:W-:Y:S02]  /*7880*/  UIADD3.64 UR70, UPT, UPT, UR42, 0x2, URZ ;  /* 0x000000022a467897 */ /* 0x000fe4000fffe0ff */
[----:B------:R-:W1:Y:S04]  /*7890*/  LDC R8, c[0x0][0x3c4] ;  /* 0x0000f100ff087b82 */ /* 0x000e680000000800 */
[----:B------:R-:W-:Y:S02]  /*78a0*/  IMAD.U32 R4, RZ, RZ, UR70 ;  /* 0x00000046ff047e24 */ /* 0x000fe4000f8e00ff */
[----:B------:R-:W-:Y:S01]  /*78b0*/  IMAD.U32 R5, RZ, RZ, UR71 ;  /* 0x00000047ff057e24 */ /* 0x000fe2000f8e00ff */
[----:B------:R-:W-:-:S04]  /*78c0*/  UIADD3.64 UR70, UPT, UPT, UR42, 0x4, URZ ;  /* 0x000000042a467897 */ /* 0x000fc8000fffe0ff */
[----:B------:R2:W-:Y:S01]  /*78d0*/  STL.64 [R1+0x120], R4 ;  /* 0x0001200401007387 */ /* 0x0005e20000100a00 */
[----:B0-----:R-:W-:Y:S02]  /*78e0*/  IMAD.SHL.U32 R157, R157, 0x40, RZ ;  /* 0x000000409d9d7824 */ /* 0x001fe400078e00ff */
[----:B--2---:R-:W-:Y:S02]  /*78f0*/  IMAD.U32 R4, RZ, RZ, UR70 ;  /* 0x00000046ff047e24 */ /* 0x004fe4000f8e00ff */
[----:B------:R-:W-:Y:S02]  /*7900*/  IMAD.U32 R5, RZ, RZ, UR71 ;  /* 0x00000047ff057e24 */ /* 0x000fe4000f8e00ff */
[----:B-1----:R-:W-:-:S03]  /*7910*/  IMAD.SHL.U32 R161, R8, 0x40, RZ ;  /* 0x0000004008a17824 */ /* 0x002fc600078e00ff */
[----:B------:R0:W-:Y:S04]  /*7920*/  STL.64 [R1+0x118], R4 ;  /* 0x0001180401007387 */ /* 0x0001e80000100a00 */
.L_x_17:
[----:B------:R-:W2:Y:S01]  /*7930*/  LDL.64 R8, [R1+0x80] ;  /* 0x0000800001087983 */ /* 0x000ea20000100a00 */
[----:B------:R-:W1:Y:S03]  /*7940*/  LDC R28, c[0x0][0x3c4] ;  /* 0x0000f100ff1c7b82 */ /* 0x000e660000000800 */
[----:B------:R-:W3:Y:S04]  /*7950*/  LDL.64 R6, [R1+0x8] ;  /* 0x0000080001067983 */ /* 0x000ee80000100a00 */
[----:B------:R-:W4:Y:S04]  /*7960*/  LDL.64 R18, [R1+0xb8] ;  /* 0x0000b80001127983 */ /* 0x000f280000100a00 */
[----:B------:R-:W5:Y:S04]  /*7970*/  LDL.64 R32, [R1+0xf0] ;  /* 0x0000f00001207983 */ /* 0x000f680000100a00 */
[----:B------:R-:W5:Y:S04]  /*7980*/  LDL.64 R16, [R1+0x78] ;  /* 0x0000780001107983 */ /* 0x000f680000100a00 */
[----:B------:R-:W5:Y:S04]  /*7990*/  LDL.64 R14, [R1] ;  /* 0x00000000010e7983 */ /* 0x000f680000100a00 */
[----:B------:R-:W5:Y:S01]  /*79a0*/  LDL.64 R12, [R1+0x40] ;  /* 0x00004000010c7983 */ /* 0x000f620000100a00 */
[C---:B01----:R-:W-:Y:S01]  /*79b0*/  IMAD.SHL.U32 R4, R28.reuse, 0x8, RZ ;  /* 0x000000081c047824 */ /* 0x043fe200078e00ff */
[C---:B------:R-:W-:Y:S01]  /*79c0*/  LEA R50, P1, R28.reuse, R2, 0x4 ;  /* 0x000000021c327211 */ /* 0x040fe200078220ff */
[----:B------:R-:W-:Y:S01]  /*79d0*/  IMAD.SHL.U32 R5, R28, 0x10, RZ ;  /* 0x000000101c057824 */ /* 0x000fe200078e00ff */
[----:B------:R-:W5:Y:S02]  /*79e0*/  LDL.64 R30, [R1+0xe8] ;  /* 0x0000e800011e7983 */ /* 0x000f640000100a00 */
[----:B------:R-:W-:-:S02]  /*79f0*/  LEA.HI.X.SX32 R51, R4, R3, 0x1, P1 ;  /* 0x0000000304337211 */ /* 0x000fc400008f0eff */
[----:B------:R-:W-:Y:S01]  /*7a00*/  LEA R4, P1, R28, R2, 0x5 ;  /* 0x000000021c047211 */ /* 0x000fe200078228ff */
[----:B------:R-:W5:Y:S03]  /*7a10*/  LDL.64 R26, [R1+0xb0] ;  /* 0x0000b000011a7983 */ /* 0x000f660000100a00 */
[----:B------:R-:W-:Y:S01]  /*7a20*/  LEA.HI.X.SX32 R5, R5, R3, 0x1, P1 ;  /* 0x0000000305057211 */ /* 0x000fe200008f0eff */
[C---:B------:R-:W-:Y:S01]  /*7a30*/  IMAD.WIDE R50, R161.reuse, 0x2, R50 ;  /* 0x00000002a1327825 */ /* 0x040fe200078e0232 */
[----:B------:R-:W5:Y:S03]  /*7a40*/  LDL.64 R22, [R1+0x38] ;  /* 0x0000380001167983 */ /* 0x000f660000100a00 */
[C---:B------:R-:W-:Y:S01]  /*7a50*/  IMAD.WIDE R4, R161.reuse, 0x2, R4 ;  /* 0x00000002a1047825 */ /* 0x040fe200078e0204 */
[----:B------:R-:W5:Y:S04]  /*7a60*/  LDL.64 R24, [R1+0x70] ;  /* 0x0000700001187983 */ /* 0x000f680000100a00 */
[----:B------:R-:W5:Y:S01]  /*7a70*/  LDG.E.U16 R50, desc[UR8][R50.64] ;  /* 0x0000000832327981 */ /* 0x000f62000c1e1500 */
[----:B------:R-:W-:-:S03]  /*7a80*/  IMAD.WIDE R10, R161, 0x2, R222 ;  /* 0x00000002a10a7825 */ /* 0x000fc600078e02de */
[----:B------:R-:W5:Y:S04]  /*7a90*/  LDL.64 R48, [R1+0x110] ;  /* 0x0001100001307983 */ /* 0x000f680000100a00 */
[----:B------:R-:W5:Y:S04]  /*7aa0*/  LDG.E.U16 R36, desc[UR8][R10.64] ;  /* 0x000000080a247981 */ /* 0x000f68000c1e1500 */
[----:B------:R3:W5:Y:S04]  /*7ab0*/  LDG.E.U16 R51, desc[UR8][R4.64] ;  /* 0x0000000804337981 */ /* 0x000768000c1e1500 */
[----:B------:R-:W5:Y:S04]  /*7ac0*/  LDL.64 R44, [R1+0xa0] ;  /* 0x0000a000012c7983 */ /* 0x000f680000100a00 */
        /* <DEDUP_REMOVED lines=11> */
[----:B------:R-:W5:Y:S01]  /*7b80*/  LDL.64 R66, [R1+0x10] ;  /* 0x0000100001427983 */ /* 0x000f620000100a00 */
[----:B--2---:R-:W-:-:S04]  /*7b90*/  IMAD.WIDE R8, R161, 0x2, R8 ;  /* 0x00000002a1087825 */ /* 0x004fc800078e0208 */
[C---:B---3--:R-:W-:Y:S01]  /*7ba0*/  IMAD.WIDE R4, R161.reuse, 0x2, R6 ;  /* 0x00000002a1047825 */ /* 0x048fe200078e0206 */
[----:B------:R4:W2:Y:S03]  /*7bb0*/  LDG.E.U16 R39, desc[UR8][R8.64] ;  /* 0x0000000808277981 */ /* 0x0008a6000c1e1500 */
[C---:B------:R-:W-:Y:S01]  /*7bc0*/  IMAD.WIDE R6, R161.reuse, 0x2, R238 ;  /* 0x00000002a1067825 */ /* 0x040fe200078e02ee */
[----:B------:R5:W3:Y:S04]  /*7bd0*/  LDG.E.U16 R38, desc[UR8][R4.64] ;  /* 0x0000000804267981 */ /* 0x000ae8000c1e1500 */
[----:B------:R0:W2:Y:S01]  /*7be0*/  LDG.E.U16 R37, desc[UR8][R6.64] ;  /* 0x0000000806257981 */ /* 0x0000a2000c1e1500 */
[----:B----4-:R-:W-:-:S03]  /*7bf0*/  IMAD.WIDE R8, R161, 0x2, R18 ;  /* 0x00000002a1087825 */ /* 0x010fc600078e0212 */
[----:B------:R-:W4:Y:S01]  /*7c00*/  LDL.64 R18, [R1+0xe0] ;  /* 0x0000e00001127983 */ /* 0x000f220000100a00 */
[----:B-----5:R-:W-:-:S03]  /*7c10*/  IMAD.WIDE R4, R161, 0x2, R32 ;  /* 0x00000002a1047825 */ /* 0x020fc600078e0220 */
[----:B------:R-:W5:Y:S01]  /*7c20*/  LDG.E.U16 R34, desc[UR8][R8.64] ;  /* 0x0000000808227981 */ /* 0x000f62000c1e1500 */
[----:B0-----:R-:W-:-:S03]  /*7c30*/  IMAD.WIDE R6, R161, 0x2, R16 ;  /* 0x00000002a1067825 */ /* 0x001fc600078e0210 */
[----:B------:R-:W2:Y:S01]  /*7c40*/  LDL.64 R16, [R1+0x68] ;  /* 0x0000680001107983 */ /* 0x000ea20000100a00 */
[----:B------:R-:W-:-:S03]  /*7c50*/  IMAD.WIDE R10, R161, 0x2, R14 ;  /* 0x00000002a10a7825 */ /* 0x000fc600078e020e */
[----:B------:R0:W2:Y:S04]  /*7c60*/  LDG.E.U16 R35, desc[UR8][R4.64] ;  /* 0x0000000804237981 */ /* 0x0000a8000c1e1500 */
[----:B------:R-:W3:Y:S04]  /*7c70*/  LDL.64 R14, [R1+0x30] ;  /* 0x00003000010e7983 */ /* 0x000ee80000100a00 */
[----:B------:R1:W5:Y:S01]  /*7c80*/  LDG.E.U16 R33, desc[UR8][R6.64] ;  /* 0x0000000806217981 */ /* 0x000362000c1e1500 */
[----:B0-----:R-:W-:-:S03]  /*7c90*/  IMAD.WIDE R4, R161, 0x2, R12 ;  /* 0x00000002a1047825 */ /* 0x001fc600078e020c */
[----:B------:R-:W5:Y:S04]  /*7ca0*/  LDL.64 R12, [R1+0xa8] ;  /* 0x0000a800010c7983 */ /* 0x000f680000100a00 */
[----:B------:R0:W5:Y:S01]  /*7cb0*/  LDG.E.U16 R32, desc[UR8][R4.64] ;  /* 0x0000000804207981 */ /* 0x000162000c1e1500 */
[----:B-1----:R-:W-:-:S04]  /*7cc0*/  IMAD.WIDE R6, R161, 0x2, R236 ;  /* 0x00000002a1067825 */ /* 0x002fc800078e02ec */
[----:B------:R-:W-:-:S04]  /*7cd0*/  IMAD.WIDE R8, R161, 0x2, R220 ;  /* 0x00000002a1087825 */ /* 0x000fc800078e02dc */
[C---:B0-----:R-:W-:Y:S01]  /*7ce0*/  IMAD.WIDE R4, R161.reuse, 0x2, R30 ;  /* 0x00000002a1047825 */ /* 0x041fe200078e021e */
[----:B------:R-:W5:Y:S04]  /*7cf0*/  LDG.E.U16 R29, desc[UR8][R8.64] ;  /* 0x00000008081d7981 */ /* 0x000f68000c1e1500 */
[----:B------:R0:W5:Y:S04]  /*7d00*/  LDG.E.U16 R30, desc[UR8][R6.64] ;  /* 0x00000008061e7981 */ /* 0x000168000c1e1500 */
[----:B------:R1:W5:Y:S01]  /*7d10*/  LDG.E.U16 R31, desc[UR8][R10.64] ;  /* 0x000000080a1f7981 */ /* 0x000362000c1e1500 */
[----:B0-----:R-:W-:-:S03]  /*7d20*/  IMAD.WIDE R6, R161, 0x2, R26 ;  /* 0x00000002a1067825 */ /* 0x001fc600078e021a */
[----:B------:R0:W5:Y:S01]  /*7d30*/  LDG.E.U16 R27, desc[UR8][R4.64] ;  /* 0x00000008041b7981 */ /* 0x000162000c1e1500 */
[----:B-1----:R-:W-:-:S03]  /*7d40*/  IMAD.WIDE R10, R161, 0x2, R24 ;  /* 0x00000002a10a7825 */ /* 0x002fc600078e0218 */
[----:B------:R1:W5:Y:S01]  /*7d50*/  LDG.E.U16 R26, desc[UR8][R6.64] ;  /* 0x00000008061a7981 */ /* 0x000362000c1e1500 */
[----:B------:R-:W-:-:S03]  /*7d60*/  IMAD.WIDE R8, R161, 0x2, R250 ;  /* 0x00000002a1087825 */ /* 0x000fc600078e02fa */
[----:B------:R-:W5:Y:S01]  /*7d70*/  LDG.E.U16 R25, desc[UR8][R10.64] ;  /* 0x000000080a197981 */ /* 0x000f62000c1e1500 */
[----:B0-----:R-:W-:-:S03]  /*7d80*/  IMAD.WIDE R4, R161, 0x2, R22 ;  /* 0x00000002a1047825 */ /* 0x001fc600078e0216 */
[----:B------:R-:W5:Y:S04]  /*7d90*/  LDG.E.U16 R23, desc[UR8][R8.64] ;  /* 0x0000000808177981 */ /* 0x000f68000c1e1500 */
[----:B------:R0:W5:Y:S01]  /*7da0*/  LDG.E.U16 R24, desc[UR8][R4.64] ;  /* 0x0000000804187981 */ /* 0x000162000c1e1500 */
[----:B-1----:R-:W-:-:S05]  /*7db0*/  IMAD.WIDE R6, R161, 0x2, R234 ;  /* 0x00000002a1067825 */ /* 0x002fca00078e02ea */
[----:B------:R1:W5:Y:S01]  /*7dc0*/  LDG.E.U16 R22, desc[UR8][R6.64] ;  /* 0x0000000806167981 */ /* 0x000362000c1e1500 */
[----:B0-----:R-:W-:-:S04]  /*7dd0*/  IMAD.WIDE R4, R161, 0x2, R218 ;  /* 0x00000002a1047825 */ /* 0x001fc800078e02da */
[----:B-1----:R-:W-:-:S06]  /*7de0*/  IMAD.WIDE R6, R161, 0x2, R48 ;  /* 0x00000002a1067825 */ /* 0x002fcc00078e0230 */
[----:B------:R0:W5:Y:S02]  /*7df0*/  LDG.E.U16 R6, desc[UR8][R6.64] ;  /* 0x0000000806067981 */ /* 0x000164000c1e1500 */
[----:B0-----:R-:W-:Y:S02]  /*7e00*/  IMAD.SHL.U32 R7, R28, 0x20, RZ ;  /* 0x000000201c077824 */ /* 0x001fe400078e00ff */
[----:B------:R-:W-:-:S04]  /*7e10*/  IMAD.WIDE R42, R161, 0x2, R42 ;  /* 0x00000002a12a7825 */ /* 0x000fc800078e022a */
[C---:B----4-:R-:W-:Y:S02]  /*7e20*/  IMAD.WIDE R8, R161.reuse, 0x2, R18 ;  /* 0x00000002a1087825 */ /* 0x050fe400078e0212 */
[----:B------:R2:W4:Y:S04]  /*7e30*/  LDG.E.U16 R19, desc[UR8][R4.64] ;  /* 0x0000000804137981 */ /* 0x000528000c1e1500 */
[----:B------:R-:W4:Y:S01]  /*7e40*/  LDG.E.U16 R8, desc[UR8][R8.64] ;  /* 0x0000000808087981 */ /* 0x000f22000c1e1500 */
[----:B--2---:R-:W-:-:S04]  /*7e50*/  IMAD.WIDE R4, R161, 0x2, R16 ;  /* 0x00000002a1047825 */ /* 0x004fc800078e0210 */
[C---:B---3--:R-:W-:Y:S01]  /*7e60*/  IMAD.WIDE R10, R161.reuse, 0x2, R14 ;  /* 0x00000002a10a7825 */ /* 0x048fe200078e020e */
[----:B------:R0:W2:Y:S03]  /*7e70*/  LDG.E.U16 R17, desc[UR8][R4.64] ;  /* 0x0000000804117981 */ /* 0x0000a6000c1e1500 */
[C---:B------:R-:W-:Y:S01]  /*7e80*/  IMAD.WIDE R14, R161.reuse, 0x2, R248 ;  /* 0x00000002a10e7825 */ /* 0x040fe200078e02f8 */
[----:B------:R1:W3:Y:S03]  /*7e90*/  LDG.E.U16 R9, desc[UR8][R10.64] ;  /* 0x000000080a097981 */ /* 0x0002e6000c1e1500 */
[C---:B-----5:R-:W-:Y:S01]  /*7ea0*/  IMAD.WIDE R12, R161.reuse, 0x2, R12 ;  /* 0x00000002a10c7825 */ /* 0x060fe200078e020c */
[----:B------:R-:W5:Y:S03]  /*7eb0*/  LDG.E.U16 R16, desc[UR8][R14.64] ;  /* 0x000000080e107981 */ /* 0x000f66000c1e1500 */
[C---:B0-----:R-:W-:Y:S01]  /*7ec0*/  IMAD.WIDE R4, R161.reuse, 0x2, R232 ;  /* 0x00000002a1047825 */ /* 0x041fe200078e02e8 */
[----:B------:R0:W2:Y:S03]  /*7ed0*/  LDG.E.U16 R18, desc[UR8][R12.64] ;  /* 0x000000080c127981 */ /* 0x0000a6000c1e1500 */
[C---:B-1----:R-:W-:Y:S01]  /*7ee0*/  IMAD.WIDE R10, R161.reuse, 0x2, R46 ;  /* 0x00000002a10a7825 */ /* 0x042fe200078e022e */
[----:B------:R1:W2:Y:S03]  /*7ef0*/  LDG.E.U16 R15, desc[UR8][R4.64] ;  /* 0x00000008040f7981 */ /* 0x0002a6000c1e1500 */
[----:B0-----:R-:W-:Y:S01]  /*7f00*/  IMAD.WIDE R12, R161, 0x2, R216 ;  /* 0x00000002a10c7825 */ /* 0x001fe200078e02d8 */
[----:B------:R-:W-:-:S04]  /*7f10*/  LEA R46, P1, R28, R2, 0x6 ;  /* 0x000000021c2e7211 */ /* 0x000fc800078230ff */
[----:B------:R-:W2:Y:S01]  /*7f20*/  LDG.E.U16 R14, desc[UR8][R12.64] ;  /* 0x000000080c0e7981 */ /* 0x000ea2000c1e1500 */
[----:B-1----:R-:W-:Y:S01]  /*7f30*/  IMAD.WIDE R4, R161, 0x2, R44 ;  /* 0x00000002a1047825 */ /* 0x002fe200078e022c */
[----:B------:R-:W-:Y:S02]  /*7f40*/  LEA.HI.X.SX32 R47, R7, R3, 0x1, P1 ;  /* 0x00000003072f7211 */ /* 0x000fe400008f0eff */
[----:B------:R-:W-:Y:S01]  /*7f50*/  SHF.L.U32 R44, R28, 0x1, RZ ;  /* 0x000000011c2c7819 */ /* 0x000fe200000006ff */
[----:B------:R-:W2:Y:S04]  /*7f60*/  LDG.E.U16 R7, desc[UR8][R42.64] ;  /* 0x000000082a077981 */ /* 0x000ea8000c1e1500 */
[----:B------:R0:W2:Y:S04]  /*7f70*/  LDG.E.U16 R12, desc[UR8][R4.64] ;  /* 0x00000008040c7981 */ /* 0x0000a8000c1e1500 */
[----:B------:R1:W2:Y:S01]  /*7f80*/  LDG.E.U16 R13, desc[UR8][R10.64] ;  /* 0x000000080a0d7981 */ /* 0x0002a2000c1e1500 */
[----:B0-----:R-:W-:-:S02]  /*7f90*/  IMAD.MOV.U32 R4, RZ, RZ, R2 ;  /* 0x000000ffff047224 */ /* 0x001fc400078e0002 */
[----:B------:R-:W-:Y:S02]  /*7fa0*/  IMAD.MOV.U32 R5, RZ, RZ, R3 ;  /* 0x000000ffff057224 */ /* 0x000fe400078e0003 */
[----:B-1----:R-:W-:Y:S01]  /*7fb0*/  IMAD.WIDE R10, R161, 0x2, R40 ;  /* 0x00000002a10a7825 */ /* 0x002fe200078e0228 */
[----:B------:R-:W-:-:S03]  /*7fc0*/  LEA R40, P1, R28, R2, 0x2 ;  /* 0x000000021c287211 */ /* 0x000fc600078210ff */
[C---:B------:R-:W-:Y:S01]  /*7fd0*/  IMAD.WIDE R4, R161.reuse, 0x2, R4 ;  /* 0x00000002a1047825 */ /* 0x040fe200078e0204 */
[CC--:B------:R-:W-:Y:S01]  /*7fe0*/  LEA.HI.X.SX32 R41, R44.reuse, R3.reuse, 0x1, P1 ;  /* 0x000000032c297211 */ /* 0x0c0fe200008f0eff */
[----:B------:R-:W2:Y:S01]  /*7ff0*/  LDG.E.U16 R11, desc[UR8][R10.64] ;  /* 0x000000080a0b7981 */ /* 0x000ea2000c1e1500 */
[-C--:B------:R-:W-:Y:S01]  /*8000*/  IADD3 R44, P1, PT, R44, R2.reuse, RZ ;  /* 0x000000022c2c7210 */ /* 0x080fe20007f3e0ff */
[----:B------:R-:W-:Y:S02]  /*8010*/  IMAD.WIDE R46, R161, 0x2, R46 ;  /* 0x00000002a12e7825 */ /* 0x000fe400078e022e */
[----:B------:R0:W2:Y:S01]  /*8020*/  LDG.E.U16 R5, desc[UR8][R4.64] ;  /* 0x0000000804057981 */ /* 0x0000a2000c1e1500 */
[C---:B------:R-:W-:Y:S02]  /*8030*/  LEA.HI.X.SX32 R45, R28.reuse, R3, 0x1, P1 ;  /* 0x000000031c2d7211 */ /* 0x040fe400008f0eff */
[C---:B------:R-:W-:Y:S01]  /*8040*/  LEA R42, P1, R28.reuse, R2, 0x3 ;  /* 0x000000021c2a7211 */ /* 0x040fe200078218ff */
[----:B0-----:R-:W-:-:S05]  /*8050*/  IMAD.SHL.U32 R4, R28, 0x4, RZ ;  /* 0x000000041c047824 */ /* 0x001fca00078e00ff */
[----:B------:R-:W-:Y:S02]  /*8060*/  LEA.HI.X.SX32 R43, R4, R3, 0x1, P1 ;  /* 0x00000003042b7211 */ /* 0x000fe400008f0eff */
[----:B------:R0:W2:Y:S01]  /*8070*/  LDG.E.U16 R4, desc[UR8][R46.64] ;  /* 0x000000082e047981 */ /* 0x0000a2000c1e1500 */
[----:B------:R-:W-:-:S04]  /*8080*/  IMAD.WIDE R44, R161, 0x2, R44 ;  /* 0x00000002a12c7825 */ /* 0x000fc800078e022c */
[----:B0-----:R-:W-:-:S06]  /*8090*/  IMAD.WIDE R46, R161, 0x2, R214 ;  /* 0x00000002a12e7825 */ /* 0x001fcc00078e02d6 */
[----:B------:R-:W2:Y:S04]  /*80a0*/  LDG.E.U16 R46, desc[UR8][R46.64] ;  /* 0x000000082e2e7981 */ /* 0x000ea8000c1e1500 */
[----:B------:R0:W2:Y:S02]  /*80b0*/  LDG.E.U16 R47, desc[UR8][R44.64] ;  /* 0x000000082c2f7981 */ /* 0x0000a4000c1e1500 */
[C---:B0-----:R-:W-:Y:S02]  /*80c0*/  IMAD.WIDE R44, R161.reuse, 0x2, R54 ;  /* 0x00000002a12c7825 */ /* 0x041fe400078e0236 */
[----:B------:R-:W2:Y:S02]  /*80d0*/  LDL.64 R54, [R1+0x100] ;  /* 0x0001000001367983 */ /* 0x000ea40000100a00 */
[----:B------:R-:W-:-:S05]  /*80e0*/  IMAD.WIDE R40, R161, 0x2, R40 ;  /* 0x00000002a1287825 */ /* 0x000fca00078e0228 */
[----:B------:R0:W3:Y:S01]  /*80f0*/  LDG.E.U16 R28, desc[UR8][R40.64] ;  /* 0x00000008281c7981 */ /* 0x0000e2000c1e1500 */
[----:B------:R-:W-:-:S04]  /*8100*/  IMAD.WIDE R42, R161, 0x2, R42 ;  /* 0x00000002a12a7825 */ /* 0x000fc800078e022a */
[----:B0-----:R-:W-:-:S04]  /*8110*/  IMAD.WIDE R40, R161, 0x2, R230 ;  /* 0x00000002a1287825 */ /* 0x001fc800078e02e6 */
[C---:B------:R-:W-:Y:S02]  /*8120*/  IMAD.WIDE R48, R161.reuse, 0x2, R246 ;  /* 0x00000002a1307825 */ /* 0x040fe400078e02f6 */
[----:B------:R-:W3:Y:S04]  /*8130*/  LDG.E.U16 R40, desc[UR8][R40.64] ;  /* 0x0000000828287981 */ /* 0x000ee8000c1e1500 */
[----:B------:R-:W3:Y:S04]  /*8140*/  LDG.E.U16 R10, desc[UR8][R48.64] ;  /* 0x00000008300a7981 */ /* 0x000ee8000c1e1500 */
[----:B------:R0:W3:Y:S04]  /*8150*/  LDG.E.U16 R41, desc[UR8][R42.64] ;  /* 0x000000082a297981 */ /* 0x0000e8000c1e1500 */
[----:B------:R1:W3:Y:S01]  /*8160*/  LDG.E.U16 R49, desc[UR8][R44.64] ;  /* 0x000000082c317981 */ /* 0x0002e2000c1e1500 */
[----:B0-----:R-:W-:-:S03]  /*8170*/  IMAD.WIDE R42, R161, 0x2, R60 ;  /* 0x00000002a12a7825 */ /* 0x001fc600078e023c */
[----:B------:R0:W-:Y:S01]  /*8180*/  STS.U16 [R68+UR4+0x10400], R50 ;  /* 0x0104003244007988 */ /* 0x0001e20008000404 */
[----:B-1----:R-:W-:-:S03]  /*8190*/  IMAD.WIDE R44, R161, 0x2, R56 ;  /* 0x00000002a12c7825 */ /* 0x002fc600078e0238 */
[----:B------:R1:W3:Y:S04]  /*81a0*/  LDG.E.U16 R48, desc[UR8][R42.64] ;  /* 0x000000082a307981 */ /* 0x0002e8000c1e1500 */
[----:B------:R-:W3:Y:S04]  /*81b0*/  LDL.64 R56, [R1+0x90] ;  /* 0x0000900001387983 */ /* 0x000ee80000100a00 */
[----:B------:R-:W4:Y:S01]  /*81c0*/  LDL.64 R60, [R1+0x50] ;  /* 0x00005000013c7983 */ /* 0x000f220000100a00 */
[----:B-1----:R-:W-:-:S03]  /*81d0*/  IMAD.WIDE R42, R161, 0x2, R58 ;  /* 0x00000002a12a7825 */ /* 0x002fc600078e023a */
[----:B------:R-:W4:Y:S04]  /*81e0*/  LDG.E.U16 R44, desc[UR8][R44.64] ;  /* 0x000000082c2c7981 */ /* 0x000f28000c1e1500 */
[----:B0-----:R0:W4:Y:S04]  /*81f0*/  LDG.E.U16 R50, desc[UR8][R42.64] ;  /* 0x000000082a327981 */ /* 0x001128000c1e1500 */
[----:B------:R-:W5:Y:S01]  /*8200*/  LDL.64 R58, [R1+0x18] ;  /* 0x00001800013a7983 */ /* 0x000f620000100a00 */
[----:B0-----:R-:W-:-:S05]  /*8210*/  IMAD.WIDE R42, R161, 0x2, R52 ;  /* 0x00000002a12a7825 */ /* 0x001fca00078e0234 */
[----:B------:R0:W5:Y:S04]  /*8220*/  LDG.E.U16 R45, desc[UR8][R42.64] ;  /* 0x000000082a2d7981 */ /* 0x000168000c1e1500 */
[----:B------:R1:W-:Y:S01]  /*8230*/  STS.U16 [R68+UR4+0x10800], R51 ;  /* 0x0108003344007988 */ /* 0x0003e20008000404 */
[----:B0-----:R-:W-:-:S05]  /*8240*/  IMAD.WIDE R42, R161, 0x2, R244 ;  /* 0x00000002a12a7825 */ /* 0x001fca00078e02f4 */
[----:B-1----:R0:W5:Y:S02]  /*8250*/  LDG.E.U16 R51, desc[UR8][R42.64] ;  /* 0x000000082a337981 */ /* 0x002164000c1e1500 */
[----:B0-----:R-:W-:-:S05]  /*8260*/  IMAD.WIDE R42, R161, 0x2, R228 ;  /* 0x00000002a12a7825 */ /* 0x001fca00078e02e4 */
[----:B------:R0:W5:Y:S02]  /*8270*/  LDG.E.U16 R52, desc[UR8][R42.64] ;  /* 0x000000082a347981 */ /* 0x000164000c1e1500 */
[----:B0-----:R-:W-:-:S05]  /*8280*/  IMAD.WIDE R42, R161, 0x2, R212 ;  /* 0x00000002a12a7825 */ /* 0x001fca00078e02d4 */
[----:B------:R2:W5:Y:S02]  /*8290*/  LDG.E.U16 R53, desc[UR8][R42.64] ;  /* 0x000000082a357981 */ /* 0x000564000c1e1500 */
[----:B--2---:R-:W-:-:S05]  /*82a0*/  IMAD.WIDE R42, R161, 0x2, R54 ;  /* 0x00000002a12a7825 */ /* 0x004fca00078e0236 */
[----:B------:R0:W2:Y:S02]  /*82b0*/  LDG.E.U16 R54, desc[UR8][R42.64] ;  /* 0x000000082a367981 */ /* 0x0000a4000c1e1500 */
[C---:B0-----:R-:W-:Y:S02]  /*82c0*/  IMAD.WIDE R42, R161.reuse, 0x2, R62 ;  /* 0x00000002a12a7825 */ /* 0x041fe400078e023e */
[----:B------:R-:W2:Y:S04]  /*82d0*/  LDL.64 R62, [R1+0xf8] ;  /* 0x0000f800013e7983 */ /* 0x000ea80000100a00 */
[----:B------:R3:W2:Y:S02]  /*82e0*/  LDG.E.U16 R55, desc[UR8][R42.64] ;  /* 0x000000082a377981 */ /* 0x0006a4000c1e1500 */
[----:B---3--:R-:W-:-:S05]  /*82f0*/  IMAD.WIDE R42, R161, 0x2, R56 ;  /* 0x00000002a12a7825 */ /* 0x008fca00078e0238 */
[----:B------:R4:W3:Y:S02]  /*8300*/  LDG.E.U16 R56, desc[UR8][R42.64] ;  /* 0x000000082a387981 */ /* 0x0008e4000c1e1500 */
[----:B----4-:R-:W-:-:S05]  /*8310*/  IMAD.WIDE R42, R161, 0x2, R60 ;  /* 0x00000002a12a7825 */ /* 0x010fca00078e023c */
[----:B------:R5:W4:Y:S02]  /*8320*/  LDG.E.U16 R57, desc[UR8][R42.64] ;  /* 0x000000082a397981 */ /* 0x000b24000c1e1500 */
[----:B-----5:R-:W-:-:S05]  /*8330*/  IMAD.WIDE R42, R161, 0x2, R58 ;  /* 0x00000002a12a7825 */ /* 0x020fca00078e023a */
[----:B------:R0:W5:Y:S02]  /*8340*/  LDG.E.U16 R58, desc[UR8][R42.64] ;  /* 0x000000082a3a7981 */ /* 0x000164000c1e1500 */
[----:B0-----:R-:W-:-:S05]  /*8350*/  IMAD.WIDE R42, R161, 0x2, R242 ;  /* 0x00000002a12a7825 */ /* 0x001fca00078e02f2 */
[----:B------:R0:W3:Y:S02]  /*8360*/  LDG.E.U16 R59, desc[UR8][R42.64] ;  /* 0x000000082a3b7981 */ /* 0x0000e4000c1e1500 */
[----:B0-----:R-:W-:-:S05]  /*8370*/  IMAD.WIDE R42, R161, 0x2, R226 ;  /* 0x00000002a12a7825 */ /* 0x001fca00078e02e2 */
[----:B------:R0:W3:Y:S02]  /*8380*/  LDG.E.U16 R60, desc[UR8][R42.64] ;  /* 0x000000082a3c7981 */ /* 0x0000e4000c1e1500 */
[----:B0-----:R-:W-:-:S05]  /*8390*/  IMAD.WIDE R42, R161, 0x2, R210 ;  /* 0x00000002a12a7825 */ /* 0x001fca00078e02d2 */
[----:B------:R2:W3:Y:S02]  /*83a0*/  LDG.E.U16 R61, desc[UR8][R42.64] ;  /* 0x000000082a3d7981 */ /* 0x0004e4000c1e1500 */
[----:B--2---:R-:W-:-:S05]  /*83b0*/  IMAD.WIDE R42, R161, 0x2, R62 ;  /* 0x00000002a12a7825 */ /* 0x004fca00078e023e */
[----:B------:R0:W2:Y:S04]  /*83c0*/  LDG.E.U16 R62, desc[UR8][R42.64] ;  /* 0x000000082a3e7981 */ /* 0x0000a8000c1e1500 */
[----:B------:R-:W0:Y:S04]  /*83d0*/  LDL.64 R42, [R1+0xc0] ;  /* 0x0000c000012a7983 */ /* 0x000e280000100a00 */
[----:B------:R-:W-:Y:S04]  /*83e0*/  STS.U16 [R68+UR4+0x11000], R4 ;  /* 0x0110000444007988 */ /* 0x000fe80008000404 */
[----:B------:R-:W-:Y:S04]  /*83f0*/  STS.U16 [R68+UR4+0x10000], R5 ;  /* 0x0100000544007988 */ /* 0x000fe80008000404 */
[----:B------:R-:W-:Y:S04]  /*8400*/  STS.U16 [R68+UR4+0x10c00], R39 ;  /* 0x010c002744007988 */ /* 0x000fe80008000404 */
[----:B------:R-:W-:Y:S04]  /*8410*/  STS.U16 [R68+UR4+0x11400], R38 ;  /* 0x0114002644007988 */ /* 0x000fe80008000404 */
[----:B------:R-:W-:Y:S04]  /*8420*/  STS.U16 [R68+UR4+0x11800], R37 ;  /* 0x0118002544007988 */ /* 0x000fe80008000404 */
[----:B------:R-:W-:Y:S01]  /*8430*/  STS.U16 [R68+UR4+0x11c00], R36 ;  /* 0x011c002444007988 */ /* 0x000fe20008000404 */
[----:B0-----:R-:W-:-:S05]  /*8440*/  IMAD.WIDE R42, R161, 0x2, R42 ;  /* 0x00000002a12a7825 */ /* 0x001fca00078e022a */
[----:B------:R0:W2:Y:S02]  /*8450*/  LDG.E.U16 R63, desc[UR8][R42.64] ;  /* 0x000000082a3f7981 */ /* 0x0000a4000c1e1500 */
        /* <DEDUP_REMOVED lines=10> */
[----:B0-----:R-:W-:-:S06]  /*8500*/  IMAD.WIDE R42, R161, 0x2, R208 ;  /* 0x00000002a12a7825 */ /* 0x001fcc00078e02d0 */
[----:B------:R-:W2:Y:S01]  /*8510*/  LDG.E.U16 R42, desc[UR8][R42.64] ;  /* 0x000000082a2a7981 */ /* 0x000ea2000c1e1500 */
[----:B------:R-:W-:-:S05]  /*8520*/  LOP3.LUT R181, R68, 0x10, RZ, 0x3c, !PT ;  /* 0x0000001044b57812 */ /* 0x000fca00078e3cff */
        /* <DEDUP_REMOVED lines=8> */
[----:B0-----:R-:W0:Y:S01]  /*85b0*/  S2R R181, SR_TID.X ;  /* 0x0000000000b57919 */ /* 0x001e220000002100 */
[----:B------:R-:W-:-:S05]  /*85c0*/  LOP3.LUT R180, R68, 0x20, RZ, 0x3c, !PT ;  /* 0x0000002044b47812 */ /* 0x000fca00078e3cff */
[----:B------:R-:W-:Y:S04]  /*85d0*/  STS.U16 [R180+UR4+0x10100], R28 ;  /* 0x0101001cb4007988 */ /* 0x000fe80008000404 */
[----:B------:R-:W-:Y:S04]  /*85e0*/  STS.U16 [R180+UR4+0x10500], R27 ;  /* 0x0105001bb4007988 */ /* 0x000fe80008000404 */
[----:B------:R-:W-:Y:S04]  /*85f0*/  STS.U16 [R180+UR4+0x10900], R26 ;  /* 0x0109001ab4007988 */ /* 0x000fe80008000404 */
[----:B------:R-:W-:Y:S04]  /*8600*/  STS.U16 [R180+UR4+0x10d00], R25 ;  /* 0x010d0019b4007988 */ /* 0x000fe80008000404 */
[----:B------:R-:W-:Y:S04]  /*8610*/  STS.U16 [R180+UR4+0x11100], R24 ;  /* 0x01110018b4007988 */ /* 0x000fe80008000404 */
[----:B------:R-:W-:Y:S01]  /*8620*/  STS.U16 [R180+UR4+0x11500], R23 ;  /* 0x01150017b4007988 */ /* 0x000fe20008000404 */
[----:B0-----:R-:W-:-:S02]  /*8630*/  LOP3.LUT R5, R181, 0x3f, RZ, 0xc0, !PT ;  /* 0x0000003fb5057812 */ /* 0x001fc400078ec0ff */
[C---:B------:R-:W-:Y:S01]  /*8640*/  LOP3.LUT R4, R181.reuse, 0xc0, RZ, 0xc0, !PT ;  /* 0x000000c0b5047812 */ /* 0x040fe200078ec0ff */
[----:B------:R-:W-:Y:S04]  /*8650*/  STS.U16 [R180+UR4+0x11900], R22 ;  /* 0x01190016b4007988 */ /* 0x000fe80008000404 */
[----:B------:R-:W-:Y:S01]  /*8660*/  IMAD R4, R4, 0x40, R5 ;  /* 0x0000004004047824 */ /* 0x000fe200078e0205 */
[----:B------:R0:W-:Y:S01]  /*8670*/  STS.U16 [R180+UR4+0x11d00], R19 ;  /* 0x011d0013b4007988 */ /* 0x0001e20008000404 */
[C---:B------:R-:W-:Y:S01]  /*8680*/  LOP3.LUT R5, R181.reuse, 0xc0, RZ, 0xc0, !PT ;  /* 0x000000c0b5057812 */ /* 0x040fe200078ec0ff */
[----:B------:R-:W-:Y:S01]  /*8690*/  UMOV UR70, 0x1 ;  /* 0x0000000100467882 */ /* 0x000fe20000000000 */
[----:B------:R-:W-:Y:S01]  /*86a0*/  IMAD.SHL.U32 R4, R4, 0x2, RZ ;  /* 0x0000000204047824 */ /* 0x000fe200078e00ff */
[----:B0-----:R-:W-:-:S02]  /*86b0*/  LOP3.LUT R19, R181, 0x3f, RZ, 0xc0, !PT ;  /* 0x0000003fb5137812 */ /* 0x001fc400078ec0ff */
[----:B------:R-:W-:-:S03]  /*86c0*/  LOP3.LUT R180, R68, 0x30, RZ, 0x3c, !PT ;  /* 0x0000003044b47812 */ /* 0x000fc600078e3cff */
[----:B------:R-:W-:Y:S01]  /*86d0*/  IMAD R5, R5, 0x40, R19 ;  /* 0x0000004005057824 */ /* 0x000fe200078e0213 */
[----:B------:R-:W-:-:S04]  /*86e0*/  @!UP0 UIADD3 UR70, UPT, UPT, -UR70, 0x100000, URZ ;  /* 0x0010000046468890 */ /* 0x000fc8000fffe1ff */
[----:B------:R-:W-:Y:S02]  /*86f0*/  @!UP0 USHF.L.U32 UR71, UR70, 0xb, URZ ;  /* 0x0000000b46478899 */ /* 0x000fe400080006ff */
[----:B------:R-:W-:Y:S01]  /*8700*/  @!UP0 USHF.L.U32 UR70, UR70, 0x1, URZ ;  /* 0x0000000146468899 */ /* 0x000fe200080006ff */
[----:B------:R0:W-:Y:S01]  /*8710*/  STS.U16 [R180+UR4+0x10180], R6 ;  /* 0x01018006b4007988 */ /* 0x0001e20008000404 */
[----:B------:R-:W-:-:S03]  /*8720*/  IMAD.SHL.U32 R5, R5, 0x2, RZ ;  /* 0x0000000205057824 */ /* 0x000fc600078e00ff */
[----:B------:R1:W-:Y:S04]  /*8730*/  STS.U16 [R180+UR4+0x10580], R8 ;  /* 0x01058008b4007988 */ /* 0x0003e80008000404 */
[----:B------:R2:W-:Y:S01]  /*8740*/  STS.U16 [R180+UR4+0x10980], R18 ;  /* 0x01098012b4007988 */ /* 0x0005e20008000404 */
[----:B0-----:R-:W-:-:S03]  /*8750*/  LOP3.LUT R6, R4, 0x40, RZ, 0x3c, !PT ;  /* 0x0000004004067812 */ /* 0x001fc600078e3cff */
[----:B------:R0:W-:Y:S01]  /*8760*/  STS.U16 [R180+UR4+0x10d80], R17 ;  /* 0x010d8011b4007988 */ /* 0x0001e20008000404 */
[----:B-1----:R-:W-:-:S03]  /*8770*/  LOP3.LUT R8, R4, 0x50, RZ, 0x3c, !PT ;  /* 0x0000005004087812 */ /* 0x002fc600078e3cff */
[----:B------:R0:W-:Y:S01]  /*8780*/  STS.U16 [R180+UR4+0x11180], R9 ;  /* 0x01118009b4007988 */ /* 0x0001e20008000404 */
[----:B------:R-:W-:Y:S02]  /*8790*/  LOP3.LUT R4, R4, 0x60, RZ, 0x3c, !PT ;  /* 0x0000006004047812 */ /* 0x000fe400078e3cff */
[----:B------:R-:W-:Y:S01]  /*87a0*/  LOP3.LUT R5, R5, 0x70, RZ, 0x3c, !PT ;  /* 0x0000007005057812 */ /* 0x000fe200078e3cff */
[----:B------:R0:W-:Y:S01]  /*87b0*/  STS.U16 [R180+UR4+0x11580], R16 ;  /* 0x01158010b4007988 */ /* 0x0001e20008000404 */
[----:B------:R-:W-:-:S03]  /*87c0*/  VOTEU.ALL UP1, P0 ;  /* 0x0000000000ff7886 */ /* 0x000fc60000020000 */
        /* <DEDUP_REMOVED lines=20> */
[----:B---3--:R0:W-:Y:S04]  /*8910*/  STS.U16 [R4+UR4+0x10b00], R56 ;  /* 0x010b003804007988 */ /* 0x0081e80008000404 */
[----:B----4-:R0:W-:Y:S04]  /*8920*/  STS.U16 [R4+UR4+0x10f00], R57 ;  /* 0x010f003904007988 */ /* 0x0101e80008000404 */
[----:B-----5:R0:W-:Y:S04]  /*8930*/  STS.U16 [R4+UR4+0x11300], R58 ;  /* 0x0113003a04007988 */ /* 0x0201e80008000404 */
[----:B------:R0:W-:Y:S04]  /*8940*/  STS.U16 [R4+UR4+0x11700], R59 ;  /* 0x0117003b04007988 */ /* 0x0001e80008000404 */
[----:B------:R0:W-:Y:S04]  /*8950*/  STS.U16 [R4+UR4+0x11b00], R60 ;  /* 0x011b003c04007988 */ /* 0x0001e80008000404 */
[----:B------:R0:W-:Y:S04]  /*8960*/  STS.U16 [R4+UR4+0x11f00], R61 ;  /* 0x011f003d04007988 */ /* 0x0001e80008000404 */
[----:B--2---:R0:W-:Y:S04]  /*8970*/  STS.U16 [R5+UR4+0x10380], R62 ;  /* 0x0103803e05007988 */ /* 0x0041e80008000404 */
[----:B------:R0:W-:Y:S04]  /*8980*/  STS.U16 [R5+UR4+0x10780], R63 ;  /* 0x0107803f05007988 */ /* 0x0001e80008000404 */
[----:B------:R0:W-:Y:S04]  /*8990*/  STS.U16 [R5+UR4+0x10b80], R64 ;  /* 0x010b804005007988 */ /* 0x0001e80008000404 */
[----:B------:R0:W-:Y:S04]  /*89a0*/  STS.U16 [R5+UR4+0x10f80], R65 ;  /* 0x010f804105007988 */ /* 0x0001e80008000404 */
[----:B------:R0:W-:Y:S04]  /*89b0*/  STS.U16 [R5+UR4+0x11380], R66 ;  /* 0x0113804205007988 */ /* 0x0001e80008000404 */
[----:B------:R0:W-:Y:S04]  /*89c0*/  STS.U16 [R5+UR4+0x11780], R67 ;  /* 0x0117804305007988 */ /* 0x0001e80008000404 */
[----:B------:R0:W-:Y:S04]  /*89d0*/  STS.U16 [R5+UR4+0x11b80], R69 ;  /* 0x011b804505007988 */ /* 0x0001e80008000404 */
[----:B------:R0:W-:Y:S01]  /*89e0*/  STS.U16 [R5+UR4+0x11f80], R42 ;  /* 0x011f802a05007988 */ /* 0x0001e20008000404 */
[----:B------:R1:W-:Y:S06]  /*89f0*/  MEMBAR.ALL.CTA ;  /* 0x0000000000007992 */ /* 0x0003ec0000008000 */
[----:B-1----:R-:W-:Y:S04]  /*8a00*/  FENCE.VIEW.ASYNC.S ;  /* 0x00000000000073c6 */ /* 0x002fe80000000000 */
[----:B------:R-:W1:Y:S02]  /*8a10*/  FENCE.VIEW.ASYNC.S ;  /* 0x00000000000073c6 */ /* 0x000e640000000000 */
[----:B-1----:R0:W1:Y:S02]  /*8a20*/  @!UP1 SYNCS.EXCH.64 URZ, [UR4+0x20010], UR70 ;  /* 0x0200104604ff95b2 */ /* 0x0020640008000100 */
[----:B-1----:R-:W-:Y:S06]  /*8a30*/  BAR.SYNC.DEFER_BLOCKING 0x0 ;  /* 0x0000000000007b1d */ /* 0x002fec0000010000 */
[----:B0-----:R-:W-:Y:S05]  /*8a40*/  @P6 BRA `(.L_x_13) ;  /* 0x0000000000b06947 */ /* 0x001fea0003800000 */
[----:B------:R-:W2:Y:S04]  /*8a50*/  LDL R15, [R1+0x128] ;  /* 0x00012800010f7983 */ /* 0x000ea80000100800 */
[----:B------:R-:W3:Y:S01]  /*8a60*/  LDL R9, [R1+0x12c] ;  /* 0x00012c0001097983 */ /* 0x000ee20000100800 */
[----:B------:R-:W-:Y:S02]  /*8a70*/  ELECT P1, URZ, PT ;  /* 0x0000000000ff782f */ /* 0x000fe40003820000 */
[----:B------:R-:W-:Y:S01]  /*8a80*/  MOV.SPILL R6, UR5 ;  /* 0x0000000500067c02 */ /* 0x000fe20009000f00 */
[----:B------:R-:W4:Y:S01]  /*8a90*/  LDL R8, [R1+0x138] ;  /* 0x0001380001087983 */ /* 0x000f220000100800 */
[----:B------:R-:W-:-:S09]  /*8aa0*/  MOV.SPILL R7, UR4 ;  /* 0x0000000400077c02 */ /* 0x000fd20009000f00 */
[----:B------:R-:W-:-:S05]  /*8ab0*/  @P1 IMAD.MOV.U32 R5, RZ, RZ, 0x40004040 ;  /* 0x40004040ff051424 */ /* 0x000fca00078e00ff */
[C---:B------:R-:W-:Y:S02]  /*8ac0*/  @P1 R2UR UR71, R5.reuse ;  /* 0x00000000054712ca */ /* 0x040fe400000e0000 */
[----:B------:R-:W-:Y:S01]  /*8ad0*/  @P1 R2UR UR73, R5 ;  /* 0x00000000054912ca */ /* 0x000fe200000e0000 */
[----:B------:R-:W-:Y:S01]  /*8ae0*/  UMOV UR4, 0x0 ;  /* 0x0000000000047882 */ /* 0x000fe20000000000 */
[----:B------:R-:W-:Y:S01]  /*8af0*/  UMOV UR5, 0x4108490 ;  /* 0x0410849000057882 */ /* 0x000fe20000000000 */
[----:B------:R-:W-:Y:S01]  /*8b00*/  IMAD.MOV.U32 R5, RZ, RZ, RZ ;  /* 0x000000ffff057224 */ /* 0x000fe200078e00ff */
[----:B--2---:R-:W-:Y:S02]  /*8b10*/  R2UR UR70, R15 ;  /* 0x000000000f4672ca */ /* 0x004fe400000e0000 */
[----:B---3--:R-:W-:-:S11]  /*8b20*/  R2UR UR72, R9 ;  /* 0x00000000094872ca */ /* 0x008fd600000e0000 */
[----:B------:R-:W-:-:S05]  /*8b30*/  IMAD.U32 R4, RZ, RZ, UR70 ;  /* 0x00000046ff047e24 */ /* 0x000fca000f8e00ff */
[----:B------:R-:W-:Y:S01]  /*8b40*/  @P1 R2UR UR70, R4 ;  /* 0x00000000044612ca */ /* 0x000fe200000e0000 */
[----:B------:R-:W-:-:S05]  /*8b50*/  IMAD.U32 R4, RZ, RZ, UR72 ;  /* 0x00000048ff047e24 */ /* 0x000fca000f8e00ff */
[----:B------:R-:W-:Y:S01]  /*8b60*/  @P1 R2UR UR72, R4 ;  /* 0x00000000044812ca */ /* 0x000fe200000e0000 */
[----:B----4-:R-:W-:-:S12]  /*8b70*/  VIADD R4, R8, 0x20010 ;  /* 0x0002001008047836 */ /* 0x010fd80000000000 */
[----:B------:R0:W-:Y:S02]  /*8b80*/  UTCHMMA gdesc[UR70], gdesc[UR72], tmem[UR74], tmem[UR4], idesc[UR5], !UPT ;  /* 0x00ff0448460075ea */ /* 0x0001e4000f80004a */
[----:B0-----:R-:W-:Y:S01]  /*8b90*/  UMOV UR70, 0x0 ;  /* 0x0000000000467882 */ /* 0x001fe20000000000 */
[----:B------:R-:W-:Y:S01]  /*8ba0*/  UMOV UR71, 0x4108490 ;  /* 0x0410849000477882 */ /* 0x000fe20000000000 */
[----:B------:R-:W-:Y:S01]  /*8bb0*/  UMOV UR72, 0x0 ;  /* 0x0000000000487882 */ /* 0x000fe20000000000 */
[----:B------:R-:W-:Y:S01]  /*8bc0*/  UMOV UR73, 0x4108490 ;  /* 0x0410849000497882 */ /* 0x000fe20000000000 */
[----:B------:R-:W-:Y:S01]  /*8bd0*/  UTCHMMA gdesc[UR38], gdesc[UR10], tmem[UR74], tmem[UR70], idesc[UR71], UPT ;  /* 0x00ff460a260075ea */ /* 0x000fe2000b80004a */
        /* <DEDUP_REMOVED lines=11> */
[----:B------:R-:W-:Y:S01]  /*8c90*/  @P1 MOV R4, R4 ;  /* 0x0000000400041202 */ /* 0x000fe20000000f00 */
[----:B------:R-:W-:Y:S01]  /*8ca0*/  UTCHMMA gdesc[UR34], gdesc[UR64], tmem[UR74], tmem[UR70], idesc[UR71], UPT ;  /* 0x00ff4640220075ea */ /* 0x000fe2000b80004a */
[----:B------:R-:W-:Y:S01]  /*8cb0*/  UTCHMMA gdesc[UR36], gdesc[UR66], tmem[UR74], tmem[UR72], idesc[UR73], UPT ;  /* 0x00ff4842240075ea */ /* 0x000fe2000b80004a */
[----:B------:R0:W-:Y:S02]  /*8cc0*/  UTCHMMA gdesc[UR40], gdesc[UR68], tmem[UR74], tmem[UR70], idesc[UR71], UPT ;  /* 0x00ff4644280075ea */ /* 0x0001e4000b80004a */
[----:B0-----:R-:W-:-:S02]  /*8cd0*/  @P1 R2UR UR70, R4 ;  /* 0x00000000044612ca */ /* 0x001fc400000e0000 */
[----:B------:R-:W-:-:S11]  /*8ce0*/  R2UR.FILL UR5, R6 ;  /* 0x00000000060572ca */ /* 0x000fd600004e0000 */
[----:B------:R0:W-:Y:S01]  /*8cf0*/  UTCBAR [UR70], URZ ;  /* 0x000000ff460073e9 */ /* 0x0001e200080000ff */
[----:B------:R-:W-:-:S15]  /*8d00*/  R2UR.FILL UR4, R7 ;  /* 0x00000000070472ca */ /* 0x000fde00004e0000 */
.L_x_13:
[----:B------:R-:W1:Y:S01]  /*8d10*/  SYNCS.PHASECHK.TRANS64.TRYWAIT P1, [UR4+0x20010], RZ ;  /* 0x020010ffff0075a7 */ /* 0x000e620008021104 */
[----:B------:R-:W2:Y:S01]  /*8d20*/  LDC R27, c[0x0][0x3a8] ;  /* 0x0000ea00ff1b7b82 */ /* 0x000ea20000000800 */
[----:B-1----:R-:W-:Y:S05]  /*8d30*/  @!P1 BRA `(.L_x_14) ;  /* 0x0000004800109947 */ /* 0x002fea0003800000 */
.L_x_23:
[----:B------:R-:W3:Y:S01]  /*8d40*/  LDL R4, [R1+0x134] ;  /* 0x0001340001047983 */ /* 0x000ee20000100800 */
[----:B------:R-:W-:Y:S01]  /*8d50*/  IMAD.U32 R21, R21, -0x80000000, RZ ;  /* 0x8000000015157824 */ /* 0x000fe200078e00ff */
[----:B------:R-:W-:Y:S06]  /*8d60*/  BAR.SYNC.DEFER_BLOCKING 0x0 ;  /* 0x0000000000007b1d */ /* 0x000fec0000010000 */
[----:B------:R-:W1:Y:S01]  /*8d70*/  S2R R28, SR_TID.X ;  /* 0x00000000001c7919 */ /* 0x000e620000002100 */
[----:B------:R-:W4:Y:S01]  /*8d80*/  @!P0 SYNCS.CCTL.IV [UR4+0x20010] ;  /* 0x02001000ff0089b1 */ /* 0x000f220008000004 */
[----:B-1----:R-:W-:-:S02]  /*8d90*/  LOP3.LUT R180, R28, 0xf, RZ, 0xc0, !PT ;  /* 0x0000000f1cb47812 */ /* 0x002fc400078ec0ff */
[----:B0--3--:R-:W-:-:S13]  /*8da0*/  R2UR UR70, R4 ;  /* 0x00000000044672ca */ /* 0x009fda00000e0000 */
[----:B------:R-:W-:Y:S01]  /*8db0*/  LDTM.16dp32bit_t0_t15.x16 R4, tmem[UR70] ;  /* 0x00000046000479ee */ /* 0x000fe20008a00000 */
[----:B------:R-:W0:Y:S01]  /*8dc0*/  LDTM.16dp32bit_t16_t31.x16 R4, tmem[UR70+0x10] ;  /* 0x00001046000479ee */ /* 0x000e220008a20000 */
[----:B------:R-:W-:Y:S01]  /*8dd0*/  NOP ;  /* 0x0000000000007918 */ /* 0x000fe20000000000 */
[-C--:B0-2---:R-:W-:Y:S01]  /*8de0*/  FMUL R24, R4, R27.reuse ;  /* 0x0000001b04187220 */ /* 0x085fe20000400000 */
[-C--:B------:R-:W-:Y:S01]  /*8df0*/  FMUL R25, R5, R27.reuse ;  /* 0x0000001b05197220 */ /* 0x080fe20000400000 */
[-C--:B------:R-:W-:Y:S01]  /*8e00*/  FMUL R26, R6, R27.reuse ;  /* 0x0000001b061a7220 */ /* 0x080fe20000400000 */
[-C--:B------:R-:W-:Y:S01]  /*8e10*/  FMUL R22, R7, R27.reuse ;  /* 0x0000001b07167220 */ /* 0x080fe20000400000 */
[----:B------:R-:W-:-:S03]  /*8e20*/  FMUL R23, R8, R27 ;  /* 0x0000001b08177220 */ /* 0x000fc60000400000 */
[----:B------:R-:W-:Y:S01]  /*8e30*/  FMNMX3 R26, R24, R25, R26, !PT ;  /* 0x00000019181a7276 */ /* 0x000fe2000780001a */
[-C--:B------:R-:W-:Y:S01]  /*8e40*/  FMUL R25, R9, R27.reuse ;  /* 0x0000001b09197220 */ /* 0x080fe20000400000 */
[-C--:B------:R-:W-:Y:S02]  /*8e50*/  FMUL R24, R10, R27.reuse ;  /* 0x0000001b0a187220 */ /* 0x080fe40000400000 */
[----:B------:R-:W-:Y:S01]  /*8e60*/  FMNMX3 R26, R26, R22, R23, !PT ;  /* 0x000000161a1a7276 */ /* 0x000fe20007800017 */
[-C--:B------:R-:W-:Y:S01]  /*8e70*/  FMUL R22, R11, R27.reuse ;  /* 0x0000001b0b167220 */ /* 0x080fe20000400000 */
[----:B------:R-:W-:Y:S02]  /*8e80*/  FMUL R23, R12, R27 ;  /* 0x0000001b0c177220 */ /* 0x000fe40000400000 */
[----:B------:R-:W-:Y:S01]  /*8e90*/  FMNMX3 R26, R26, R25, R24, !PT ;  /* 0x000000191a1a7276 */ /* 0x000fe20007800018 */
[-C--:B------:R-:W-:Y:S01]  /*8ea0*/  FMUL R25, R13, R27.reuse ;  /* 0x0000001b0d197220 */ /* 0x080fe20000400000 */
[----:B------:R-:W-:-:S02]  /*8eb0*/  FMUL R24, R14, R27 ;  /* 0x0000001b0e187220 */ /* 0x000fc40000400000 */
[----:B------:R-:W-:Y:S01]  /*8ec0*/  FMNMX3 R26, R26, R22, R23, !PT ;  /* 0x000000161a1a7276 */ /* 0x000fe20007800017 */
[-C--:B------:R-:W-:Y:S01]  /*8ed0*/  FMUL R22, R15, R27.reuse ;  /* 0x0000001b0f167220 */ /* 0x080fe20000400000 */
[----:B------:R-:W-:Y:S02]  /*8ee0*/  FMUL R23, R16, R27 ;  /* 0x0000001b10177220 */ /* 0x000fe40000400000 */
[----:B------:R-:W-:Y:S01]  /*8ef0*/  FMNMX3 R26, R26, R25, R24, !PT ;  /* 0x000000191a1a7276 */ /* 0x000fe20007800018 */
[-C--:B------:R-:W-:Y:S01]  /*8f00*/  FMUL R25, R17, R27.reuse ;  /* 0x0000001b11197220 */ /* 0x080fe20000400000 */
[-C--:B------:R-:W-:Y:S02]  /*8f10*/  FMUL R24, R18, R27.reuse ;  /* 0x0000001b12187220 */ /* 0x080fe40000400000 */
[----:B------:R-:W-:Y:S01]  /*8f20*/  FMNMX3 R22, R26, R22, R23, !PT ;  /* 0x000000161a167276 */ /* 0x000fe20007800017 */
[----:B------:R-:W-:Y:S01]  /*8f30*/  FMUL R23, R19, R27 ;  /* 0x0000001b13177220 */ /* 0x000fe20000400000 */
[----:B------:R-:W-:-:S02]  /*8f40*/  LOP3.LUT R26, R28, 0xff, RZ, 0xc0, !PT ;  /* 0x000000ff1c1a7812 */ /* 0x000fc400078ec0ff */
[----:B------:R-:W-:Y:S02]  /*8f50*/  FMNMX3 R22, R22, R25, R24, !PT ;  /* 0x0000001916167276 */ /* 0x000fe40007800018 */
[----:B------:R-:W-:Y:S02]  /*8f60*/  LOP3.LUT R24, R28, 0x60, RZ, 0xc0, !PT ;  /* 0x000000601c187812 */ /* 0x000fe400078ec0ff */
[----:B------:R-:W-:-:S03]  /*8f70*/  FMNMX R23, R23, R22, !PT ;  /* 0x0000001617177209 */ /* 0x000fc60007800000 */
[----:B------:R-:W-:Y:S02]  /*8f80*/  IMAD R180, R180, 0x2, R24 ;  /* 0x00000002b4b47824 */ /* 0x000fe400078e0218 */
[----:B------:R-:W0:Y:S03]  /*8f90*/  SHFL.BFLY PT, R22, R23, 0x10, 0x1f ;  /* 0x0e001f0017167f89 */ /* 0x000e2600000e0000 */
[C---:B------:R-:W-:Y:S02]  /*8fa0*/  LEA.HI R25, R26.reuse, R180, RZ, 0x19 ;  /* 0x000000b41a197211 */ /* 0x040fe400078fc8ff */
[----:B------:R-:W-:Y:S02]  /*8fb0*/  LEA R26, R26, UR4, 0x2 ;  /* 0x000000041a1a7c11 */ /* 0x000fe4000f8e10ff */
[----:B------:R-:W-:Y:S02]  /*8fc0*/  LEA R25, R25, UR4, 0x2 ;  /* 0x0000000419197c11 */ /* 0x000fe4000f8e10ff */
[----:B------:R-:W-:-:S02]  /*8fd0*/  LEA R180, R180, UR4, 0x2 ;  /* 0x00000004b4b47c11 */ /* 0x000fc4000f8e10ff */
[----:B0-----:R-:W-:-:S05]  /*8fe0*/  FMNMX R22, R23, R22, !PT ;  /* 0x0000001617167209 */ /* 0x001fca0007800000 */
[----:B----4-:R-:W-:Y:S01]  /*8ff0*/  @!P2 STS [R25+0x10000], R22 ;  /* 0x010000161900a388 */ /* 0x010fe20000000800 */
[----:B------:R-:W-:Y:S06]  /*9000*/  BAR.SYNC.DEFER_BLOCKING 0x0 ;  /* 0x0000000000007b1d */ /* 0x000fec0000010000 */
[----:B------:R-:W0:Y:S04]  /*9010*/  @!P3 LDS R162, [R26+0x10000] ;  /* 0x010000001aa2b984 */ /* 0x000e280000000800 */
[----:B0-----:R-:W0:Y:S02]  /*9020*/  SHFL.BFLY PT, R22, R162, 0x1, 0x1f ;  /* 0x0c201f00a2167f89 */ /* 0x001e2400000e0000 */
[----:B0-----:R-:W-:-:S05]  /*9030*/  FMNMX R22, R162, R22, !PT ;  /* 0x00000016a2167209 */ /* 0x001fca0007800000 */
[----:B------:R-:W-:Y:S01]  /*9040*/  @P4 STS [R26+0x10000], R22 ;  /* 0x010000161a004388 */ /* 0x000fe20000000800 */
[----:B------:R-:W-:Y:S06]  /*9050*/  BAR.SYNC.DEFER_BLOCKING 0x0 ;  /* 0x0000000000007b1d */ /* 0x000fec0000010000 */
[----:B------:R-:W0:Y:S02]  /*9060*/  LDS R69, [R180+0x10000] ;  /* 0x01000000b4457984 */ /* 0x000e240000000800 */
[----:B------:R-:W-:Y:S01]  /*9070*/  BAR.SYNC.DEFER_BLOCKING 0x0 ;  /* 0x0000000000007b1d */ /* 0x000fe20000010000 */
[----:B0-----:R-:W-:-:S05]  /*9080*/  FMNMX R69, R69, R20, !PT ;  /* 0x0000001445457209 */ /* 0x001fca0007800000 */
[-CC-:B------:R-:W-:Y:S01]  /*9090*/  FFMA R5, R5, R27.reuse, -R69.reuse ;  /* 0x0000001b05057223 */ /* 0x180fe20000000845 */
[-CC-:B------:R-:W-:Y:S01]  /*90a0*/  FFMA R4, R4, R27.reuse, -R69.reuse ;  /* 0x0000001b04047223 */ /* 0x180fe20000000845 */
[-CC-:B------:R-:W-:Y:S01]  /*90b0*/  FFMA R22, R6, R27.reuse, -R69.reuse ;  /* 0x0000001b06167223 */ /* 0x180fe20000000845 */
[-CC-:B------:R-:W-:Y:S01]  /*90c0*/  FFMA R7, R7, R27.reuse, -R69.reuse ;  /* 0x0000001b07077223 */ /* 0x180fe20000000845 */
[----:B------:R-:W-:Y:S01]  /*90d0*/  FMUL R5, R5, 1.4426950216293334961 ;  /* 0x3fb8aa3b05057820 */ /* 0x000fe20000400000 */
[----:B------:R-:W-:Y:S01]  /*90e0*/  FMUL R4, R4, 1.4426950216293334961 ;  /* 0x3fb8aa3b04047820 */ /* 0x000fe20000400000 */
[-CC-:B------:R-:W-:Y:S01]  /*90f0*/  FFMA R9, R9, R27.reuse, -R69.reuse ;  /* 0x0000001b09097223 */ /* 0x180fe20000000845 */
[----:B------:R-:W-:Y:S01]  /*9100*/  FMUL R7, R7, 1.4426950216293334961 ;  /* 0x3fb8aa3b07077820 */ /* 0x000fe20000400000 */
[----:B------:R0:W-:Y:S01]  /*9110*/  MUFU.EX2 R6, R5 ;  /* 0x0000000500067308 */ /* 0x0001e20000000800 */
[-CC-:B------:R-:W-:Y:S01]  /*9120*/  FFMA R11, R11, R27.reuse, -R69.reuse ;  /* 0x0000001b0b0b7223 */ /* 0x180fe20000000845 */
[----:B------:R-:W-:Y:S01]  /*9130*/  FMUL R9, R9, 1.4426950216293334961 ;  /* 0x3fb8aa3b09097820 */ /* 0x000fe20000400000 */
[-CC-:B------:R-:W-:Y:S01]  /*9140*/  FFMA R12, R12, R27.reuse, -R69.reuse ;  /* 0x0000001b0c0c7223 */ /* 0x180fe20000000845 */
[-CC-:B------:R-:W-:Y:S01]  /*9150*/  FFMA R13, R13, R27.reuse, -R69.reuse ;  /* 0x0000001b0d0d7223 */ /* 0x180fe20000000845 */
[----:B------:R-:W-:Y:S01]  /*9160*/  FMUL R11, R11, 1.4426950216293334961 ;  /* 0x3fb8aa3b0b0b7820 */ /* 0x000fe20000400000 */
[-CC-:B------:R-:W-:Y:S01]  /*9170*/  FFMA R14, R14, R27.reuse, -R69.reuse ;  /* 0x0000001b0e0e7223 */ /* 0x180fe20000000845 */
[-CC-:B------:R-:W-:Y:S01]  /*9180*/  FFMA R17, R17, R27.reuse, -R69.reuse ;  /* 0x0000001b11117223 */ /* 0x180fe20000000845 */
[----:B------:R-:W1:Y:S01]  /*9190*/  MUFU.EX2 R4, R4 ;  /* 0x0000000400047308 */ /* 0x000e620000000800 */
[----:B0-----:R-:W-:Y:S01]  /*91a0*/  FMUL R5, R22, 1.4426950216293334961 ;  /* 0x3fb8aa3b16057820 */ /* 0x001fe20000400000 */
[-CC-:B------:R-:W-:Y:S01]  /*91b0*/  FFMA R22, R8, R27.reuse, -R69.reuse ;  /* 0x0000001b08167223 */ /* 0x180fe20000000845 */
[----:B------:R-:W-:Y:S01]  /*91c0*/  FMUL R13, R13, 1.4426950216293334961 ;  /* 0x3fb8aa3b0d0d7820 */ /* 0x000fe20000400000 */
[----:B------:R-:W-:Y:S01]  /*91d0*/  FMUL R14, R14, 1.4426950216293334961 ;  /* 0x3fb8aa3b0e0e7820 */ /* 0x000fe20000400000 */
[-CC-:B------:R-:W-:Y:S01]  /*91e0*/  FFMA R18, R18, R27.reuse, -R69.reuse ;  /* 0x0000001b12127223 */ /* 0x180fe20000000845 */
[----:B------:R-:W-:Y:S01]  /*91f0*/  FMUL R17, R17, 1.4426950216293334961 ;  /* 0x3fb8aa3b11117820 */ /* 0x000fe20000400000 */
[----:B------:R-:W-:Y:S01]  /*9200*/  FFMA R19, R19, R27, -R69 ;  /* 0x0000001b13137223 */ /* 0x000fe20000000845 */
[----:B------:R-:W0:Y:S01]  /*9210*/  MUFU.EX2 R5, R5 ;  /* 0x0000000500057308 */ /* 0x000e220000000800 */
[----:B------:R-:W-:-:S07]  /*9220*/  FMUL R18, R18, 1.4426950216293334961 ;  /* 0x3fb8aa3b12127820 */ /* 0x000fce0000400000 */
[----:B------:R2:W3:Y:S08]  /*9230*/  MUFU.EX2 R8, R7 ;  /* 0x0000000700087308 */ /* 0x0004f00000000800 */
[----:B------:R4:W-:Y:S01]  /*9240*/  MUFU.EX2 R23, R13 ;  /* 0x0000000d00177308 */ /* 0x0009e20000000800 */
[----:B--2---:R-:W-:Y:S01]  /*9250*/  FMUL R7, R22, 1.4426950216293334961 ;  /* 0x3fb8aa3b16077820 */ /* 0x004fe20000400000 */
[----:B------:R-:W-:-:S06]  /*9260*/  FFMA R22, R10, R27, -R69 ;  /* 0x0000001b0a167223 */ /* 0x000fcc0000000845 */
[----:B------:R-:W2:Y:S01]  /*9270*/  MUFU.EX2 R7, R7 ;  /* 0x0000000700077308 */ /* 0x000ea20000000800 */
[-CC-:B----4-:R-:W-:Y:S01]  /*9280*/  FFMA R13, R15, R27.reuse, -R69.reuse ;  /* 0x0000001b0f0d7223 */ /* 0x190fe20000000845 */
[----:B------:R-:W-:-:S03]  /*9290*/  FFMA R15, R16, R27, -R69 ;  /* 0x0000001b100f7223 */ /* 0x000fc60000000845 */
[----:B------:R-:W-:Y:S01]  /*92a0*/  FMUL R13, R13, 1.4426950216293334961 ;  /* 0x3fb8aa3b0d0d7820 */ /* 0x000fe20000400000 */
[----:B------:R-:W-:Y:S02]  /*92b0*/  FMUL R15, R15, 1.4426950216293334961 ;  /* 0x3fb8aa3b0f0f7820 */ /* 0x000fe40000400000 */
[----:B------:R4:W5:Y:S08]  /*92c0*/  MUFU.EX2 R10, R9 ;  /* 0x00000009000a7308 */ /* 0x0009700000000800 */
[----:B------:R-:W-:Y:S01]  /*92d0*/  MUFU.EX2 R14, R14 ;  /* 0x0000000e000e7308 */ /* 0x000fe20000000800 */
[----:B----4-:R-:W-:-:S07]  /*92e0*/  FMUL R9, R22, 1.4426950216293334961 ;  /* 0x3fb8aa3b16097820 */ /* 0x010fce0000400000 */
[----:B------:R4:W-:Y:S08]  /*92f0*/  MUFU.EX2 R22, R11 ;  /* 0x0000000b00167308 */ /* 0x0009f00000000800 */
[----:B------:R-:W5:Y:S01]  /*9300*/  MUFU.EX2 R9, R9 ;  /* 0x0000000900097308 */ /* 0x000f620000000800 */
[----:B----4-:R-:W-:Y:S01]  /*9310*/  FMUL R11, R12, 1.4426950216293334961 ;  /* 0x3fb8aa3b0c0b7820 */ /* 0x010fe20000400000 */
[----:B-1----:R-:W-:-:S04]  /*9320*/  FADD R12, R4, R6 ;  /* 0x00000006040c7221 */ /* 0x002fc80000000000 */
[----:B0-----:R-:W-:Y:S02]  /*9330*/  FADD R12, R5, R12 ;  /* 0x0000000c050c7221 */ /* 0x001fe40000000000 */
[----:B------:R-:W0:Y:S02]  /*9340*/  MUFU.EX2 R11, R11 ;  /* 0x0000000b000b7308 */ /* 0x000e240000000800 */
[----:B---3--:R-:W-:-:S04]  /*9350*/  FADD R12, R8, R12 ;  /* 0x0000000c080c7221 */ /* 0x008fc80000000000 */
[----:B--2---:R-:W-:Y:S02]  /*9360*/  FADD R12, R7, R12 ;  /* 0x0000000c070c7221 */ /* 0x004fe40000000000 */
[----:B------:R-:W1:Y:S02]  /*9370*/  MUFU.EX2 R16, R13 ;  /* 0x0000000d00107308 */ /* 0x000e640000000800 */
[----:B-----5:R-:W-:-:S04]  /*9380*/  FADD R12, R10, R12 ;  /* 0x0000000c0a0c7221 */ /* 0x020fc80000000000 */
[----:B------:R-:W-:Y:S02]  /*9390*/  FADD R12, R9, R12 ;  /* 0x0000000c090c7221 */ /* 0x000fe40000000000 */
[----:B------:R-:W2:Y:S02]  /*93a0*/  MUFU.EX2 R15, R15 ;  /* 0x0000000f000f7308 */ /* 0x000ea40000000800 */
[----:B------:R-:W-:-:S04]  /*93b0*/  FADD R12, R22, R12 ;  /* 0x0000000c160c7221 */ /* 0x000fc80000000000 */
[----:B0-----:R-:W-:Y:S02]  /*93c0*/  FADD R12, R11, R12 ;  /* 0x0000000c0b0c7221 */ /* 0x001fe40000000000 */
[----:B------:R0:W3:Y:S02]  /*93d0*/  MUFU.EX2 R24, R17 ;  /* 0x0000001100187308 */ /* 0x0000e40000000800 */
[----:B------:R-:W-:-:S04]  /*93e0*/  FADD R12, R23, R12 ;  /* 0x0000000c170c7221 */ /* 0x000fc80000000000 */
[----:B------:R-:W-:Y:S02]  /*93f0*/  FADD R12, R14, R12 ;  /* 0x0000000c0e0c7221 */ /* 0x000fe40000000000 */
[----:B------:R-:W4:Y:S01]  /*9400*/  MUFU.EX2 R18, R18 ;  /* 0x0000001200127308 */ /* 0x000f220000000800 */
[----:B0-----:R-:W-:Y:S01]  /*9410*/  FMUL R17, R19, 1.4426950216293334961 ;  /* 0x3fb8aa3b13117820 */ /* 0x001fe20000400000 */
[----:B-1----:R-:W-:-:S04]  /*9420*/  FADD R12, R16, R12 ;  /* 0x0000000c100c7221 */ /* 0x002fc80000000000 */
[----:B--2---:R-:W-:Y:S02]  /*9430*/  FADD R12, R15, R12 ;  /* 0x0000000c0f0c7221 */ /* 0x004fe40000000000 */
[----:B------:R-:W0:Y:S02]  /*9440*/  MUFU.EX2 R17, R17 ;  /* 0x0000001100117308 */ /* 0x000e240000000800 */
[----:B---3--:R-:W-:-:S04]  /*9450*/  FADD R12, R24, R12 ;  /* 0x0000000c180c7221 */ /* 0x008fc80000000000 */
[----:B----4-:R-:W-:-:S04]  /*9460*/  FADD R12, R18, R12 ;  /* 0x0000000c120c7221 */ /* 0x010fc80000000000 */
[----:B0-----:R-:W-:-:S05]  /*9470*/  FADD R12, R17, R12 ;  /* 0x0000000c110c7221 */ /* 0x001fca0000000000 */
        /* <DEDUP_REMOVED lines=8> */
[----:B------:R-:W-:Y:S06]  /*9500*/  BAR.SYNC.DEFER_BLOCKING 0x0 ;  /* 0x0000000000007b1d */ /* 0x000fec0000010000 */
[----:B------:R-:W1:Y:S01]  /*9510*/  LDS R180, [R180+0x10000] ;  /* 0x01000000b4b47984 */ /* 0x000e620000000800 */
[----:B------:R-:W2:Y:S02]  /*9520*/  SYNCS.PHASECHK.TRANS64.TRYWAIT P1, [UR6], R21 ;  /* 0x00000015ff0075a7 */ /* 0x000ea40008021106 */
[----:B012---:R-:W-:Y:S05]  /*9530*/  @!P1 BRA `(.L_x_15) ;  /* 0x00000040001c9947 */ /* 0x007fea0003800000 */
.L_x_24:
[----:B------:R-:W2:Y:S01]  /*9540*/  LDL R12, [R1+0x130] ;  /* 0x00013000010c7983 */ /* 0x000ea20000100800 */
[----:B------:R-:W-:-:S06]  /*9550*/  IMAD.WIDE R48, R157, 0x2, R202 ;  /* 0x000000029d307825 */ /* 0x000fcc00078e02ca */
[----:B------:R-:W3:Y:S01]  /*9560*/  LDG.E.U16 R48, desc[UR8][R48.64] ;  /* 0x0000000830307981 */ /* 0x000ee2000c1e1500 */
[----:B------:R-:W-:Y:S02]  /*9570*/  F2FP.BF16.F32.PACK_AB R4, R6, R4 ;  /* 0x000000040604723e */ /* 0x000fe400000010ff */
[----:B------:R-:W-:Y:S02]  /*9580*/  F2FP.BF16.F32.PACK_AB R6, R10, R7 ;  /* 0x000000070a06723e */ /* 0x000fe400000010ff */
[----:B------:R-:W-:Y:S02]  /*9590*/  F2FP.BF16.F32.PACK_AB R7, R22, R9 ;  /* 0x000000091607723e */ /* 0x000fe400000010ff */
[----:B------:R-:W-:Y:S02]  /*95a0*/  F2FP.BF16.F32.PACK_AB R5, R8, R5 ;  /* 0x000000050805723e */ /* 0x000fe400000010ff */
[----:B------:R-:W-:Y:S02]  /*95b0*/  F2FP.BF16.F32.PACK_AB R9, R16, R14 ;  /* 0x0000000e1009723e */ /* 0x000fe400000010ff */
[----:B------:R-:W-:Y:S01]  /*95c0*/  F2FP.BF16.F32.PACK_AB R10, R24, R15 ;  /* 0x0000000f180a723e */ /* 0x000fe200000010ff */
[----:B------:R-:W-:Y:S01]  /*95d0*/  IMAD.WIDE R14, R157, 0x2, R186 ;  /* 0x000000029d0e7825 */ /* 0x000fe200078e02ba */
[----:B------:R-:W-:-:S02]  /*95e0*/  F2FP.BF16.F32.PACK_AB R8, R23, R11 ;  /* 0x0000000b1708723e */ /* 0x000fc400000010ff */
[----:B------:R-:W-:Y:S02]  /*95f0*/  F2FP.BF16.F32.PACK_AB R11, R17, R18 ;  /* 0x00000012110b723e */ /* 0x000fe400000010ff */
[----:B------:R0:W4:Y:S02]  /*9600*/  LDG.E.U16 R37, desc[UR8][R14.64] ;  /* 0x000000080e257981 */ /* 0x000124000c1e1500 */
[----:B0-----:R-:W-:-:S05]  /*9610*/  IMAD.WIDE R14, R157, 0x2, R176 ;  /* 0x000000029d0e7825 */ /* 0x001fca00078e02b0 */
[----:B------:R-:W5:Y:S01]  /*9620*/  LDG.E.U16 R35, desc[UR8][R14.64] ;  /* 0x000000080e237981 */ /* 0x000f62000c1e1500 */
[----:B--2---:R-:W-:Y:S01]  /*9630*/  R2UR UR6, R12 ;  /* 0x000000000c0672ca */ /* 0x004fe200000e0000 */
[----:B------:R-:W-:-:S05]  /*9640*/  IMAD.WIDE R12, R157, 0x2, R206 ;  /* 0x000000029d0c7825 */ /* 0x000fca00078e02ce */
[----:B------:R0:W2:Y:S02]  /*9650*/  LDG.E.U16 R47, desc[UR8][R12.64] ;  /* 0x000000080c2f7981 */ /* 0x0000a4000c1e1500 */
[----:B0-----:R-:W-:-:S05]  /*9660*/  IMAD.WIDE R12, R157, 0x2, R198 ;  /* 0x000000029d0c7825 */ /* 0x001fca00078e02c6 */
[----:B------:R0:W4:Y:S02]  /*9670*/  LDG.E.U16 R49, desc[UR8][R12.64] ;  /* 0x000000080c317981 */ /* 0x000124000c1e1500 */
[C---:B0-----:R-:W-:Y:S01]  /*9680*/  IMAD.WIDE R12, R157.reuse, 0x2, R182 ;  /* 0x000000029d0c7825 */ /* 0x041fe200078e02b6 */
[----:B------:R-:W-:Y:S01]  /*9690*/  STTM.16dp32bit_t0_t15.x8 tmem[UR6], R4 ;  /* 0x00000004000079ed */ /* 0x000fe20008980006 */
[----:B------:R0:W-:Y:S03]  /*96a0*/  STTM.16dp32bit_t16_t31.x8 tmem[UR6+0x8], R4 ;  /* 0x00000804000079ed */ /* 0x0001e600089a0006 */
[----:B------:R1:W4:Y:S01]  /*96b0*/  LDG.E.U16 R36, desc[UR8][R12.64] ;  /* 0x000000080c247981 */ /* 0x000322000c1e1500 */
[----:B------:R-:W-:-:S05]  /*96c0*/  IMAD.WIDE R14, R157, 0x2, R148 ;  /* 0x000000029d0e7825 */ /* 0x000fca00078e0294 */
[----:B------:R-:W5:Y:S01]  /*96d0*/  LDG.E.U16 R30, desc[UR8][R14.64] ;  /* 0x000000080e1e7981 */ /* 0x000f62000c1e1500 */
[----:B-1----:R-:W-:-:S05]  /*96e0*/  IMAD.WIDE R12, R157, 0x2, R172 ;  /* 0x000000029d0c7825 */ /* 0x002fca00078e02ac */
[----:B------:R1:W5:Y:S01]  /*96f0*/  LDG.E.U16 R34, desc[UR8][R12.64] ;  /* 0x000000080c227981 */ /* 0x000362000c1e1500 */
[----:B0-----:R-:W-:-:S04]  /*9700*/  IMAD.WIDE R10, R157, 0x2, R168 ;  /* 0x000000029d0a7825 */ /* 0x001fc800078e02a8 */
[C---:B------:R-:W-:Y:S01]  /*9710*/  IMAD.WIDE R8, R157.reuse, 0x2, R164 ;  /* 0x000000029d087825 */ /* 0x040fe200078e02a4 */
[----:B------:R0:W5:Y:S03]  /*9720*/  LDG.E.U16 R33, desc[UR8][R10.64] ;  /* 0x000000080a217981 */ /* 0x000166000c1e1500 */
[C---:B------:R-:W-:Y:S01]  /*9730*/  IMAD.WIDE R6, R157.reuse, 0x2, R152 ;  /* 0x000000029d067825 */ /* 0x040fe200078e0298 */
[----:B------:R3:W5:Y:S03]  /*9740*/  LDG.E.U16 R32, desc[UR8][R8.64] ;  /* 0x0000000808207981 */ /* 0x000766000c1e1500 */
[C---:B-1----:R-:W-:Y:S01]  /*9750*/  IMAD.WIDE R12, R157.reuse, 0x2, R144 ;  /* 0x000000029d0c7825 */ /* 0x042fe200078e0290 */
[----:B------:R1:W5:Y:S03]  /*9760*/  LDG.E.U16 R31, desc[UR8][R6.64] ;  /* 0x00000008061f7981 */ /* 0x000366000c1e1500 */
[C---:B0-----:R-:W-:Y:S01]  /*9770*/  IMAD.WIDE R10, R157.reuse, 0x2, R140 ;  /* 0x000000029d0a7825 */ /* 0x041fe200078e028c */
[----:B------:R0:W5:Y:S03]  /*9780*/  LDG.E.U16 R29, desc[UR8][R12.64] ;  /* 0x000000080c1d7981 */ /* 0x000166000c1e1500 */
[C---:B---3--:R-:W-:Y:S01]  /*9790*/  IMAD.WIDE R8, R157.reuse, 0x2, R136 ;  /* 0x000000029d087825 */ /* 0x048fe200078e0288 */
[----:B------:R3:W5:Y:S03]  /*97a0*/  LDG.E.U16 R28, desc[UR8][R10.64] ;  /* 0x000000080a1c7981 */ /* 0x000766000c1e1500 */
[C---:B-1----:R-:W-:Y:S01]  /*97b0*/  IMAD.WIDE R6, R157.reuse, 0x2, R132 ;  /* 0x000000029d067825 */ /* 0x042fe200078e0284 */
[----:B------:R1:W5:Y:S03]  /*97c0*/  LDG.E.U16 R27, desc[UR8][R8.64] ;  /* 0x00000008081b7981 */ /* 0x000366000c1e1500 */
[C---:B0-----:R-:W-:Y:S01]  /*97d0*/  IMAD.WIDE R12, R157.reuse, 0x2, R124 ;  /* 0x000000029d0c7825 */ /* 0x041fe200078e027c */
[----:B------:R0:W5:Y:S03]  /*97e0*/  LDG.E.U16 R26, desc[UR8][R6.64] ;  /* 0x00000008061a7981 */ /* 0x000166000c1e1500 */
[C---:B------:R-:W-:Y:S01]  /*97f0*/  IMAD.WIDE R14, R157.reuse, 0x2, R128 ;  /* 0x000000029d0e7825 */ /* 0x040fe200078e0280 */
        /* <DEDUP_REMOVED lines=9> */
[C---:B------:R-:W-:Y:S01]  /*9890*/  IMAD.WIDE R16, R157.reuse, 0x2, R194 ;  /* 0x000000029d107825 */ /* 0x040fe200078e02c2 */
[----:B------:R0:W5:Y:S03]  /*98a0*/  LDG.E.U16 R18, desc[UR8][R12.64] ;  /* 0x000000080c127981 */ /* 0x000166000c1e1500 */
[C---:B---3--:R-:W-:Y:S01]  /*98b0*/  IMAD.WIDE R14, R157.reuse, 0x2, R108 ;  /* 0x000000029d0e7825 */ /* 0x048fe200078e026c */
[----:B------:R-:W3:Y:S03]  /*98c0*/  LDG.E.U16 R4, desc[UR8][R16.64] ;  /* 0x0000000810047981 */ /* 0x000ee6000c1e1500 */
[C---:B-1----:R-:W-:Y:S01]  /*98d0*/  IMAD.WIDE R10, R157.reuse, 0x2, R100 ;  /* 0x000000029d0a7825 */ /* 0x042fe200078e0264 */
[----:B------:R-:W3:Y:S03]  /*98e0*/  LDG.E.U16 R19, desc[UR8][R14.64] ;  /* 0x000000080e137981 */ /* 0x000ee6000c1e1500 */
[C---:B0-----:R-:W-:Y:S01]  /*98f0*/  IMAD.WIDE R8, R157.reuse, 0x2, R96 ;  /* 0x000000029d087825 */ /* 0x041fe200078e0260 */
[----:B------:R0:W3:Y:S03]  /*9900*/  LDG.E.U16 R17, desc[UR8][R10.64] ;  /* 0x000000080a117981 */ /* 0x0000e6000c1e1500 */
[C---:B------:R-:W-:Y:S01]  /*9910*/  IMAD.WIDE R6, R157.reuse, 0x2, R92 ;  /* 0x000000029d067825 */ /* 0x040fe200078e025c */
[----:B------:R1:W3:Y:S03]  /*9920*/  LDG.E.U16 R16, desc[UR8][R8.64] ;  /* 0x0000000808107981 */ /* 0x0002e6000c1e1500 */
[C---:B------:R-:W-:Y:S01]  /*9930*/  IMAD.WIDE R12, R157.reuse, 0x2, R84 ;  /* 0x000000029d0c7825 */ /* 0x040fe200078e0254 */
[----:B------:R1:W3:Y:S03]  /*9940*/  LDG.E.U16 R15, desc[UR8][R6.64] ;  /* 0x00000008060f7981 */ /* 0x0002e6000c1e1500 */
[----:B------:R-:W-:-:S02]  /*9950*/  IMAD.WIDE R38, R157, 0x2, R88 ;  /* 0x000000029d267825 */ /* 0x000fc400078e0258 */
[----:B------:R-:W3:Y:S02]  /*9960*/  LDG.E.U16 R13, desc[UR8][R12.64] ;  /* 0x000000080c0d7981 */ /* 0x000ee4000c1e1500 */
[C---:B0-----:R-:W-:Y:S02]  /*9970*/  IMAD.WIDE R10, R157.reuse, 0x2, R80 ;  /* 0x000000029d0a7825 */ /* 0x041fe400078e0250 */
[----:B------:R0:W3:Y:S02]  /*9980*/  LDG.E.U16 R14, desc[UR8][R38.64] ;  /* 0x00000008260e7981 */ /* 0x0000e4000c1e1500 */
[----:B-1----:R-:W-:-:S04]  /*9990*/  IMAD.WIDE R8, R157, 0x2, R76 ;  /* 0x000000029d087825 */ /* 0x002fc800078e024c */
[C---:B------:R-:W-:Y:S01]  /*99a0*/  IMAD.WIDE R6, R157.reuse, 0x2, R72 ;  /* 0x000000029d067825 */ /* 0x040fe200078e0248 */
[----:B------:R-:W3:Y:S03]  /*99b0*/  LDG.E.U16 R12, desc[UR8][R10.64] ;  /* 0x000000080a0c7981 */ /* 0x000ee6000c1e1500 */
[----:B0-----:R-:W-:-:S04]  /*99c0*/  IMAD.WIDE R38, R157, 0x2, R188 ;  /* 0x000000029d267825 */ /* 0x001fc800078e02bc */
[C---:B------:R-:W-:Y:S01]  /*99d0*/  IMAD.WIDE R44, R157.reuse, 0x2, R190 ;  /* 0x000000029d2c7825 */ /* 0x040fe200078e02be */
[----:B------:R-:W3:Y:S04]  /*99e0*/  LDG.E.U16 R5, desc[UR8][R38.64] ;  /* 0x0000000826057981 */ /* 0x000ee8000c1e1500 */
[----:B------:R0:W3:Y:S01]  /*99f0*/  LDG.E.U16 R11, desc[UR8][R8.64] ;  /* 0x00000008080b7981 */ /* 0x0000e2000c1e1500 */
[----:B------:R-:W-:-:S03]  /*9a00*/  IMAD.WIDE R42, R157, 0x2, R200 ;  /* 0x000000029d2a7825 */ /* 0x000fc600078e02c8 */
[----:B------:R1:W3:Y:S01]  /*9a10*/  LDG.E.U16 R10, desc[UR8][R6.64] ;  /* 0x00000008060a7981 */ /* 0x0002e2000c1e1500 */
[----:B------:R-:W-:-:S03]  /*9a20*/  IMAD.WIDE R40, R157, 0x2, R192 ;  /* 0x000000029d287825 */ /* 0x000fc600078e02c0 */
[----:B------:R-:W3:Y:S01]  /*9a30*/  LDG.E.U16 R44, desc[UR8][R44.64] ;  /* 0x000000082c2c7981 */ /* 0x000ee2000c1e1500 */
[----:B0-----:R-:W-:-:S04]  /*9a40*/  IMAD.WIDE R8, R157, 0x2, R204 ;  /* 0x000000029d087825 */ /* 0x001fc800078e02cc */
[C---:B-1----:R-:W-:Y:S02]  /*9a50*/  IMAD.WIDE R6, R157.reuse, 0x2, R196 ;  /* 0x000000029d067825 */ /* 0x042fe400078e02c4 */
[----:B------:R-:W3:Y:S02]  /*9a60*/  LDG.E.U16 R9, desc[UR8][R8.64] ;  /* 0x0000000808097981 */ /* 0x000ee4000c1e1500 */
[C---:B------:R-:W-:Y:S02]  /*9a70*/  IMAD.WIDE R38, R157.reuse, 0x2, R184 ;  /* 0x000000029d267825 */ /* 0x040fe400078e02b8 */
[----:B------:R-:W3:Y:S04]  /*9a80*/  LDG.E.U16 R7, desc[UR8][R6.64] ;  /* 0x0000000806077981 */ /* 0x000ee8000c1e1500 */
[----:B------:R0:W3:Y:S04]  /*9a90*/  LDG.E.U16 R45, desc[UR8][R38.64] ;  /* 0x00000008262d7981 */ /* 0x0000e8000c1e1500 */
[----:B------:R1:W3:Y:S04]  /*9aa0*/  LDG.E.U16 R8, desc[UR8][R42.64] ;  /* 0x000000082a087981 */ /* 0x0002e8000c1e1500 */
[----:B------:R1:W3:Y:S01]  /*9ab0*/  LDG.E.U16 R6, desc[UR8][R40.64] ;  /* 0x0000000828067981 */ /* 0x0002e2000c1e1500 */
[----:B0-----:R-:W-:-:S04]  /*9ac0*/  IMAD.WIDE R38, R157, 0x2, R170 ;  /* 0x000000029d267825 */ /* 0x001fc800078e02aa */
[----:B-1----:R-:W-:-:S04]  /*9ad0*/  IMAD.WIDE R42, R157, 0x2, R174 ;  /* 0x000000029d2a7825 */ /* 0x002fc800078e02ae */
[C---:B------:R-:W-:Y:S02]  /*9ae0*/  IMAD.WIDE R40, R157.reuse, 0x2, R178 ;  /* 0x000000029d287825 */ /* 0x040fe400078e02b2 */
[----:B------:R-:W3:Y:S04]  /*9af0*/  LDG.E.U16 R42, desc[UR8][R42.64] ;  /* 0x000000082a2a7981 */ /* 0x000ee8000c1e1500 */
[----:B------:R0:W3:Y:S04]  /*9b00*/  LDG.E.U16 R46, desc[UR8][R40.64] ;  /* 0x00000008282e7981 */ /* 0x0000e8000c1e1500 */
[----:B------:R1:W3:Y:S01]  /*9b10*/  LDG.E.U16 R43, desc[UR8][R38.64] ;  /* 0x00000008262b7981 */ /* 0x0002e2000c1e1500 */
[----:B0-----:R-:W-:-:S03]  /*9b20*/  IMAD.WIDE R40, R157, 0x2, R166 ;  /* 0x000000029d287825 */ /* 0x001fc600078e02a6 */
[----:B------:R0:W-:Y:S01]  /*9b30*/  STS.U16 [R0+UR4+0x18400], R48 ;  /* 0x0184003000007988 */ /* 0x0001e20008000404 */
[----:B-1----:R-:W-:-:S05]  /*9b40*/  IMAD.WIDE R38, R157, 0x2, R154 ;  /* 0x000000029d267825 */ /* 0x002fca00078e029a */
[----:B0-----:R0:W3:Y:S02]  /*9b50*/  LDG.E.U16 R48, desc[UR8][R38.64] ;  /* 0x0000000826307981 */ /* 0x0010e4000c1e1500 */
[C---:B0-----:R-:W-:Y:S02]  /*9b60*/  IMAD.WIDE R38, R157.reuse, 0x2, R146 ;  /* 0x000000029d267825 */ /* 0x041fe400078e0292 */
[----:B--2---:R0:W-:Y:S04]  /*9b70*/  STS.U16 [R0+UR4+0x18000], R47 ;  /* 0x0180002f00007988 */ /* 0x0041e80008000404 */
[----:B0-----:R0:W2:Y:S02]  /*9b80*/  LDG.E.U16 R47, desc[UR8][R40.64] ;  /* 0x00000008282f7981 */ /* 0x0010a4000c1e1500 */
[----:B0-----:R-:W-:-:S06]  /*9b90*/  IMAD.WIDE R40, R157, 0x2, R150 ;  /* 0x000000029d287825 */ /* 0x001fcc00078e0296 */
[----:B------:R-:W2:Y:S04]  /*9ba0*/  LDG.E.U16 R40, desc[UR8][R40.64] ;  /* 0x0000000828287981 */ /* 0x000ea8000c1e1500 */
[----:B----4-:R0:W-:Y:S04]  /*9bb0*/  STS.U16 [R0+UR4+0x18800], R49 ;  /* 0x0188003100007988 */ /* 0x0101e80008000404 */
[----:B------:R1:W4:Y:S02]  /*9bc0*/  LDG.E.U16 R41, desc[UR8][R38.64] ;  /* 0x0000000826297981 */ /* 0x000324000c1e1500 */
[----:B-1----:R-:W-:-:S05]  /*9bd0*/  IMAD.WIDE R38, R157, 0x2, R142 ;  /* 0x000000029d267825 */ /* 0x002fca00078e028e */
[----:B0-----:R0:W2:Y:S02]  /*9be0*/  LDG.E.U16 R49, desc[UR8][R38.64] ;  /* 0x0000000826317981 */ /* 0x0010a4000c1e1500 */
        /* <DEDUP_REMOVED lines=17> */
[----:B------:R0:W4:Y:S02]  /*9d00*/  LDG.E.U16 R58, desc[UR8][R38.64] ;  /* 0x00000008263a7981 */ /* 0x000124000c1e1500 */
        /* <DEDUP_REMOVED lines=16> */
[----:B0-----:R-:W-:-:S06]  /*9e10*/  IMAD.WIDE R38, R157, 0x2, R70 ;  /* 0x000000029d267825 */ /* 0x001fcc00078e0246 */
[----:B------:R-:W4:Y:S01]  /*9e20*/  LDG.E.U16 R38, desc[UR8][R38.64] ;  /* 0x0000000826267981 */ /* 0x000f22000c1e1500 */
[----:B------:R-:W-:-:S03]  /*9e30*/  LOP3.LUT R67, R0, 0x40, RZ, 0x3c, !PT ;  /* 0x0000004000437812 */ /* 0x000fc600078e3cff */
[----:B---3--:R0:W-:Y:S04]  /*9e40*/  STS.U16 [R0+UR4+0x18c00], R4 ;  /* 0x018c000400007988 */ /* 0x0081e80008000404 */
[----:B------:R-:W-:Y:S04]  /*9e50*/  STS.U16 [R0+UR4+0x19000], R44 ;  /* 0x0190002c00007988 */ /* 0x000fe80008000404 */
[----:B------:R-:W-:Y:S04]  /*9e60*/  STS.U16 [R0+UR4+0x19400], R37 ;  /* 0x0194002500007988 */ /* 0x000fe80008000404 */
[----:B------:R-:W-:Y:S04]  /*9e70*/  STS.U16 [R0+UR4+0x19800], R36 ;  /* 0x0198002400007988 */ /* 0x000fe80008000404 */
[----:B-----5:R-:W-:Y:S04]  /*9e80*/  STS.U16 [R0+UR4+0x19c00], R35 ;  /* 0x019c002300007988 */ /* 0x020fe80008000404 */
        /* <DEDUP_REMOVED lines=33> */
[----:B--2---:R-:W-:Y:S04]  /*a0a0*/  STS.U16 [R67+UR4+0x1a600], R47 ;  /* 0x01a6002f43007988 */ /* 0x004fe80008000404 */
[----:B------:R-:W-:Y:S04]  /*a0b0*/  STS.U16 [R67+UR4+0x1aa00], R48 ;  /* 0x01aa003043007988 */ /* 0x000fe80008000404 */
[----:B------:R-:W-:Y:S04]  /*a0c0*/  STS.U16 [R67+UR4+0x1ae00], R40 ;  /* 0x01ae002843007988 */ /* 0x000fe80008000404 */
        /* <DEDUP_REMOVED lines=8> */
[----:B------:R-:W-:Y:S01]  /*a150*/  STS.U16 [R67+UR4+0x1d200], R56 ;  /* 0x01d2003843007988 */ /* 0x000fe20008000404 */
[----:B0-----:R-:W-:-:S03]  /*a160*/  FADD R4, -R69, R20 ;  /* 0x0000001445047221 */ /* 0x001fc60000000100 */
[----:B------:R-:W-:Y:S04]  /*a170*/  STS.U16 [R67+UR4+0x1d600], R57 ;  /* 0x01d6003943007988 */ /* 0x000fe80008000404 */
[----:B------:R-:W-:Y:S04]  /*a180*/  STS.U16 [R67+UR4+0x1da00], R58 ;  /* 0x01da003a43007988 */ /* 0x000fe80008000404 */
[----:B------:R-:W-:Y:S04]  /*a190*/  STS.U16 [R67+UR4+0x1de00], R59 ;  /* 0x01de003b43007988 */ /* 0x000fe80008000404 */
[----:B------:R-:W-:Y:S01]  /*a1a0*/  STS.U16 [R67+UR4+0x1e200], R60 ;  /* 0x01e2003c43007988 */ /* 0x000fe20008000404 */
[----:B------:R-:W-:-:S03]  /*a1b0*/  FMUL R4, R4, 1.4426950216293334961 ;  /* 0x3fb8aa3b04047820 */ /* 0x000fc60000400000 */
[----:B------:R-:W-:Y:S04]  /*a1c0*/  STS.U16 [R67+UR4+0x1e600], R61 ;  /* 0x01e6003d43007988 */ /* 0x000fe80008000404 */
[----:B------:R-:W-:Y:S01]  /*a1d0*/  STS.U16 [R67+UR4+0x1ea00], R62 ;  /* 0x01ea003e43007988 */ /* 0x000fe20008000404 */
[----:B------:R0:W1:Y:S03]  /*a1e0*/  MUFU.EX2 R181, R4 ;  /* 0x0000000400b57308 */ /* 0x0000660000000800 */
[----:B------:R-:W-:Y:S04]  /*a1f0*/  STS.U16 [R67+UR4+0x1ee00], R63 ;  /* 0x01ee003f43007988 */ /* 0x000fe80008000404 */
[----:B------:R-:W-:Y:S04]  /*a200*/  STS.U16 [R67+UR4+0x1f200], R64 ;  /* 0x01f2004043007988 */ /* 0x000fe80008000404 */
[----:B------:R-:W-:Y:S04]  /*a210*/  STS.U16 [R67+UR4+0x1f600], R65 ;  /* 0x01f6004143007988 */ /* 0x000fe80008000404 */
[----:B------:R-:W-:Y:S04]  /*a220*/  STS.U16 [R67+UR4+0x1fa00], R66 ;  /* 0x01fa004243007988 */ /* 0x000fe80008000404 */
[----:B------:R0:W-:Y:S01]  /*a230*/  STS.U16 [R67+UR4+0x1fe00], R38 ;  /* 0x01fe002643007988 */ /* 0x0001e20008000404 */
[----:B------:R-:W2:Y:S02]  /*a240*/  FENCE.VIEW.ASYNC.T ;  /* 0x00000000000073c6 */ /* 0x000ea40000000200 */
[----:B--2---:R-:W-:Y:S06]  /*a250*/  BAR.SYNC.DEFER_BLOCKING 0x0 ;  /* 0x0000000000007b1d */ /* 0x004fec0000010000 */
[----:B0-----:R-:W-:Y:S01]  /*a260*/  LDTM.16dp32bit_t0_t15.x64 R4, tmem[UR7] ;  /* 0x00000007000479ee */ /* 0x001fe20008b00000 */
[----:B------:R-:W1:Y:S01]  /*a270*/  LDTM.16dp32bit_t16_t31.x64 R4, tmem[UR7+0x40] ;  /* 0x00004007000479ee */ /* 0x000e620008b20000 */
[----:B------:R-:W-:Y:S01]  /*a280*/  NOP ;  /* 0x0000000000007918 */ /* 0x000fe20000000000 */
[C---:B-1----:R-:W-:Y:S01]  /*a290*/  FMUL R4, R181.reuse, R4 ;  /* 0x00000004b5047220 */ /* 0x042fe20000400000 */
        /* <DEDUP_REMOVED lines=63> */
[----:B------:R-:W-:Y:S01]  /*a690*/  STTM.16dp32bit_t0_t15.x64 tmem[UR7], R4 ;  /* 0x00000004000079ed */ /* 0x000fe20008b00007 */
[----:B------:R0:W-:Y:S01]  /*a6a0*/  STTM.16dp32bit_t16_t31.x64 tmem[UR7+0x40], R4 ;  /* 0x00004004000079ed */ /* 0x0001e20008b20007 */
[----:B------:R-:W1:Y:S02]  /*a6b0*/  FENCE.VIEW.ASYNC.T ;  /* 0x00000000000073c6 */ /* 0x000e640000000200 */
[----:B-1----:R-:W-:Y:S06]  /*a6c0*/  BAR.SYNC.DEFER_BLOCKING 0x0 ;  /* 0x0000000000007b1d */ /* 0x002fec0000010000 */
[----:B------:R1:W-:Y:S06]  /*a6d0*/  MEMBAR.ALL.CTA ;  /* 0x0000000000007992 */ /* 0x0003ec0000008000 */
[----:B-1----:R-:W1:Y:S01]  /*a6e0*/  FENCE.VIEW.ASYNC.S ;  /* 0x00000000000073c6 */ /* 0x002e620000000000 */
[----:B0-----:R-:W-:-:S05]  /*a6f0*/  LEA R4, R158, UR4, 0x3 ;  /* 0x000000049e047c11 */ /* 0x001fca000f8e18ff */
[----:B------:R-:W-:Y:S02]  /*a700*/  VIADD R4, R4, 0x20000 ;  /* 0x0002000004047836 */ /* 0x000fe40000000000 */
[----:B------:R-:W-:-:S03]  /*a710*/  IMAD.MOV.U32 R6, RZ, RZ, R159 ;  /* 0x000000ffff067224 */ /* 0x000fc600078e009f */
[----:B------:R-:W-:Y:S01]  /*a720*/  R2UR UR6, R4 ;  /* 0x00000000040672ca */ /* 0x000fe200000e0000 */
[----:B-1----:R-:W-:Y:S06]  /*a730*/  BAR.SYNC.DEFER_BLOCKING 0x0 ;  /* 0x0000000000007b1d */ /* 0x002fec0000010000 */
[----:B------:R-:W-:Y:S08]  /*a740*/  @P6 BRA `(.L_x_16) ;  /* 0x0000000000946947 */ /* 0x000ff00003800000 */
[----:B------:R-:W2:Y:S04]  /*a750*/  LDL.64 R64, [R1+0x120] ;  /* 0x0001200001407983 */ /* 0x000ea80000100a00 */
[----:B------:R-:W3:Y:S01]  /*a760*/  LDL.64 R66, [R1+0x118] ;  /* 0x0001180001427983 */ /* 0x000ee20000100a00 */
[----:B------:R-:W-:Y:S02]  /*a770*/  R2UR UR70, R252 ;  /* 0x00000000fc4672ca */ /* 0x000fe400000e0000 */
[----:B------:R-:W-:Y:S02]  /*a780*/  ELECT P1, URZ, PT ;  /* 0x0000000000ff782f */ /* 0x000fe40003820000 */
[----:B------:R-:W-:Y:S01]  /*a790*/  MOV.SPILL R7, UR11 ;  /* 0x0000000b00077c02 */ /* 0x000fe20009000f00 */
[----:B------:R-:W-:Y:S01]  /*a7a0*/  UMOV UR72, 0x0 ;  /* 0x0000000000487882 */ /* 0x000fe20000000000 */
[----:B------:R-:W-:Y:S01]  /*a7b0*/  MOV.SPILL R8, UR10 ;  /* 0x0000000a00087c02 */ /* 0x000fe20009000f00 */
[----:B------:R-:W-:Y:S01]  /*a7c0*/  UMOV UR73, 0x4400490 ;  /* 0x0440049000497882 */ /* 0x000fe20000000000 */
[----:B------:R-:W-:-:S02]  /*a7d0*/  MOV.SPILL R9, UR9 ;  /* 0x0000000900097c02 */ /* 0x000fc40009000f00 */
[----:B------:R-:W-:-:S03]  /*a7e0*/  MOV.SPILL R10, UR8 ;  /* 0x00000008000a7c02 */ /* 0x000fc60009000f00 */
[----:B------:R-:W-:Y:S02]  /*a7f0*/  IMAD.U32 R4, RZ, RZ, UR70 ;  /* 0x00000046ff047e24 */ /* 0x000fe4000f8e00ff */
[----:B------:R-:W-:-:S03]  /*a800*/  @P1 IMAD.MOV.U32 R5, RZ, RZ, 0x40004040 ;  /* 0x40004040ff051424 */ /* 0x000fc600078e00ff */
[----:B------:R-:W-:Y:S01]  /*a810*/  @P1 R2UR UR70, R4 ;  /* 0x00000000044612ca */ /* 0x000fe200000e0000 */
[----:B------:R-:W-:Y:S01]  /*a820*/  IMAD.U32 R4, RZ, RZ, UR6 ;  /* 0x00000006ff047e24 */ /* 0x000fe2000f8e00ff */
[----:B------:R-:W-:Y:S01]  /*a830*/  @P1 R2UR UR71, R5 ;  /* 0x00000000054712ca */ /* 0x000fe200000e0000 */
[----:B------:R-:W-:-:S05]  /*a840*/  HFMA2 R5, -RZ, RZ, 0, 0 ;  /* 0x00000000ff057431 */ /* 0x000fca00000001ff */
[----:B------:R-:W-:-:S07]  /*a850*/  @P1 MOV R4, R4 ;  /* 0x0000000400041202 */ /* 0x000fce0000000f00 */
[----:B------:R0:W-:Y:S02]  /*a860*/  UTCHMMA tmem[UR75], gdesc[UR70], tmem[UR5], tmem[UR72], idesc[UR73], UPT ;  /* 0x00ff48464b0079ea */ /* 0x0001e4000b800005 */
[----:B0-----:R-:W-:Y:S02]  /*a870*/  UIADD3 UR72, UPT, UPT, UR5, 0x108, URZ ;  /* 0x0000010805487890 */ /* 0x001fe4000fffe0ff */
[----:B------:R-:W-:Y:S01]  /*a880*/  UIADD3 UR73, UPT, UPT, UR5, 0x110, URZ ;  /* 0x0000011005497890 */ /* 0x000fe2000fffe0ff */
[----:B------:R-:W-:Y:S01]  /*a890*/  UMOV UR70, 0x0 ;  /* 0x0000000000467882 */ /* 0x000fe20000000000 */
[----:B------:R-:W-:-:S05]  /*a8a0*/  UMOV UR71, 0x4400490 ;  /* 0x0440049000477882 */ /* 0x000fca0000000000 */
[----:B------:R0:W-:Y:S02]  /*a8b0*/  UTCHMMA tmem[UR72], gdesc[UR42], tmem[UR5], tmem[UR70], idesc[UR71], UPT ;  /* 0x00ff462a480079ea */ /* 0x0001e4000b800005 */
[----:B0-----:R-:W-:Y:S01]  /*a8c0*/  UIADD3 UR72, UPT, UPT, UR5, 0x118, URZ ;  /* 0x0000011805487890 */ /* 0x001fe2000fffe0ff */
[----:B--2---:R-:W-:Y:S02]  /*a8d0*/  R2UR UR10, R64 ;  /* 0x00000000400a72ca */ /* 0x004fe400000e0000 */
[----:B------:R-:W-:Y:S02]  /*a8e0*/  R2UR UR11, R65 ;  /* 0x00000000410b72ca */ /* 0x000fe400000e0000 */
[----:B---3--:R-:W-:Y:S02]  /*a8f0*/  R2UR UR8, R66 ;  /* 0x00000000420872ca */ /* 0x008fe400000e0000 */
[----:B------:R-:W-:-:S09]  /*a900*/  R2UR UR9, R67 ;  /* 0x00000000430972ca */ /* 0x000fd200000e0000 */
[----:B------:R0:W-:Y:S04]  /*a910*/  UTCHMMA tmem[UR73], gdesc[UR10], tmem[UR5], tmem[UR70], idesc[UR71], UPT ;  /* 0x00ff460a490079ea */ /* 0x0001e8000b800005 */
[----:B------:R1:W-:Y:S01]  /*a920*/  UTCHMMA tmem[UR72], gdesc[UR8], tmem[UR5], tmem[UR70], idesc[UR71], UPT ;  /* 0x00ff4608480079ea */ /* 0x0003e2000b800005 */
[----:B0-----:R-:W-:Y:S02]  /*a930*/  @P1 R2UR UR73, R4 ;  /* 0x00000000044912ca */ /* 0x001fe400000e0000 */
[----:B------:R-:W-:Y:S02]  /*a940*/  R2UR.FILL UR11, R7 ;  /* 0x00000000070b72ca */ /* 0x000fe400004e0000 */
[----:B------:R-:W-:Y:S02]  /*a950*/  R2UR.FILL UR10, R8 ;  /* 0x00000000080a72ca */ /* 0x000fe400004e0000 */
[----:B-1----:R-:W-:-:S02]  /*a960*/  R2UR.FILL UR9, R9 ;  /* 0x00000000090972ca */ /* 0x002fc400004e0000 */
[----:B------:R-:W-:-:S05]  /*a970*/  R2UR.FILL UR8, R10 ;  /* 0x000000000a0872ca */ /* 0x000fca00004e0000 */
[----:B------:R0:W-:Y:S01]  /*a980*/  UTCBAR [UR73], URZ ;  /* 0x000000ff490073e9 */ /* 0x0001e200080000ff */
[----:B------:R-:W-:-:S09]  /*a990*/  NOP ;  /* 0x0000000000007918 */ /* 0x000fd20000000000 */
.L_x_16:
[----:B------:R-:W1:Y:S01]  /*a9a0*/  LDC R4, c[0x0][0x3c4] ;  /* 0x0000f100ff047b82 */ /* 0x000e620000000800 */
[----:B------:R-:W-:Y:S02]  /*a9b0*/  VIADD R160, R160, 0x40 ;  /* 0x00000040a0a07836 */ /* 0x000fe40000000000 */
[----:B------:R-:W-:Y:S01]  /*a9c0*/  FFMA R156, R181, R156, R180 ;  /* 0x0000009cb59c7223 */ /* 0x000fe200000000b4 */
[----:B------:R-:W-:Y:S02]  /*a9d0*/  VIADD R158, R158, 0x1 ;  /* 0x000000019e9e7836 */ /* 0x000fe40000000000 */
[----:B------:R-:W-:Y:S02]  /*a9e0*/  IMAD.MOV.U32 R21, RZ, RZ, R6 ;  /* 0x000000ffff157224 */ /* 0x000fe400078e0006 */
[----:B------:R-:W-:Y:S01]  /*a9f0*/  IMAD.MOV.U32 R20, RZ, RZ, R69 ;  /* 0x000000ffff147224 */ /* 0x000fe200078e0045 */
[----:B------:R-:W-:-:S04]  /*aa00*/  ISETP.GT.AND P1, PT, R158, 0x1, PT ;  /* 0x000000019e00780c */ /* 0x000fc80003f24270 */
[----:B------:R-:W-:Y:S02]  /*aa10*/  SEL R159, RZ, 0x1, !P1 ;  /* 0x00000001ff9f7807 */ /* 0x000fe40004800000 */
[----:B------:R-:W-:Y:S02]  /*aa20*/  SEL R158, R158, RZ, !P1 ;  /* 0x000000ff9e9e7207 */ /* 0x000fe40004800000 */
[----:B------:R-:W-:Y:S01]  /*aa30*/  LOP3.LUT R159, R6, R159, RZ, 0x3c, !PT ;  /* 0x0000009f069f7212 */ /* 0x000fe200078e3cff */
[----:B-1----:R-:W-:-:S04]  /*aa40*/  IMAD.SHL.U32 R4, R4, 0x40, RZ ;  /* 0x0000004004047824 */ /* 0x002fc800078e00ff */
[----:B------:R-:W-:Y:S02]  /*aa50*/  IMAD.IADD R161, R4, 0x1, R161 ;  /* 0x0000000104a17824 */ /* 0x000fe400078e02a1 */
[----:B------:R-:W1:Y:S02]  /*aa60*/  LDC R4, c[0x0][0x3d4] ;  /* 0x0000f500ff047b82 */ /* 0x000e640000000800 */
[----:B-1----:R-:W-:-:S04]  /*aa70*/  IMAD.SHL.U32 R4, R4, 0x40, RZ ;  /* 0x0000004004047824 */ /* 0x002fc800078e00ff */
[----:B------:R-:W-:Y:S02]  /*aa80*/  IMAD.IADD R157, R4, 0x1, R157 ;  /* 0x00000001049d7824 */ /* 0x000fe400078e029d */
[----:B------:R-:W1:Y:S02]  /*aa90*/  LDC R4, c[0x0][0x3f0] ;  /* 0x0000fc00ff047b82 */ /* 0x000e640000000800 */
[----:B-1----:R-:W-:-:S05]  /*aaa0*/  VIADD R4, R4, 0xffffffc0 ;  /* 0xffffffc004047836 */ /* 0x002fca0000000000 */
[----:B------:R-:W-:-:S13]  /*aab0*/  ISETP.GE.AND P5, PT, R160, R4, PT ;  /* 0x00000004a000720c */ /* 0x000fda0003fa6270 */
[----:B------:R-:W-:Y:S05]  /*aac0*/  @!P5 BRA `(.L_x_17) ;  /* 0xffffffcc0098d947 */ /* 0x000fea000383ffff */
.L_x_12:
[C---:B------:R-:W-:Y:S01]  /*aad0*/  FMUL R0, R156.reuse, 8388608 ;  /* 0x4b0000009c007820 */ /* 0x040fe20000400000 */
[----:B------:R-:W-:Y:S01]  /*aae0*/  FSETP.GEU.AND P1, PT, R156, 1.175494350822287508e-38, PT ;  /* 0x008000009c00780b */ /* 0x000fe20003f2e000 */
[----:B-----5:R-:W-:Y:S01]  /*aaf0*/  IMAD.MOV.U32 R3, RZ, RZ, 0x3dc6b27f ;  /* 0x3dc6b27fff037424 */ /* 0x020fe200078e00ff */
[----:B------:R-:W1:Y:S01]  /*ab00*/  S2R R11, SR_TID.X ;  /* 0x00000000000b7919 */ /* 0x000e620000002100 */
[----:B------:R-:W2:Y:S01]  /*ab10*/  LDC R10, c[0x0][0x3f0] ;  /* 0x0000fc00ff0a7b82 */ /* 0x000ea20000000800 */
[----:B------:R-:W-:-:S05]  /*ab20*/  FSEL R73, R0, R156, !P1 ;  /* 0x0000009c00497208 */ /* 0x000fca0004800000 */
[----:B------:R-:W-:-:S05]  /*ab30*/  VIADD R0, R73, 0xc0cafb0d ;  /* 0xc0cafb0d49007836 */ /* 0x000fca0000000000 */
[----:B------:R-:W-:-:S05]  /*ab40*/  LOP3.LUT R2, R0, 0xff800000, RZ, 0xc0, !PT ;  /* 0xff80000000027812 */ /* 0x000fca00078ec0ff */
[----:B------:R-:W-:-:S04]  /*ab50*/  IMAD.IADD R0, R73, 0x1, -R2 ;  /* 0x0000000149007824 */ /* 0x000fc800078e0a02 */
[----:B------:R-:W-:-:S04]  /*ab60*/  FADD R4, R0, -1 ;  /* 0xbf80000000047421 */ /* 0x000fc80000000000 */
[----:B------:R-:W-:Y:S01]  /*ab70*/  FFMA.FTZ R3, R4, R3, -0.16845393180847167969 ;  /* 0xbe2c7f3004037423 */ /* 0x000fe20000010003 */
[----:B--2---:R-:W-:-:S03]  /*ab80*/  ISETP.GE.AND P2, PT, R10, 0x1, PT ;  /* 0x000000010a00780c */ /* 0x004fc60003f46270 */
[----:B------:R-:W-:Y:S01]  /*ab90*/  FFMA.FTZ R3, R4, R3, 0.1716887056827545166 ;  /* 0x3e2fcf2a04037423 */ /* 0x000fe20000010003 */
[----:B-1----:R-:W-:-:S03]  /*aba0*/  IMAD.SHL.U32 R7, R11, 0x40, RZ ;  /* 0x000000400b077824 */ /* 0x002fc600078e00ff */
[C---:B------:R-:W-:Y:S01]  /*abb0*/  FFMA.FTZ R3, R4.reuse, R3, -0.17900948226451873779 ;  /* 0xbe374e4304037423 */ /* 0x040fe20000010003 */
[C---:B------:R-:W-:Y:S01]  /*abc0*/  IMAD.SHL.U32 R0, R11.reuse, 0x100, RZ ;  /* 0x000001000b007824 */ /* 0x040fe200078e00ff */
[----:B------:R-:W-:Y:S02]  /*abd0*/  LOP3.LUT R71, R11, 0xf, RZ, 0xc0, !PT ;  /* 0x0000000f0b477812 */ /* 0x000fe400078ec0ff */
[----:B------:R-:W-:Y:S01]  /*abe0*/  FFMA.FTZ R3, R4, R3, 0.20512372255325317383 ;  /* 0x3e520bf404037423 */ /* 0x000fe20000010003 */
[----:B------:R-:W-:Y:S02]  /*abf0*/  LOP3.LUT R9, R7, 0x2000, RZ, 0xc0, !PT ;  /* 0x0000200007097812 */ /* 0x000fe400078ec0ff */
[----:B------:R-:W-:Y:S01]  /*ac00*/  LOP3.LUT R8, R0, 0x1000, RZ, 0xc0, !PT ;  /* 0x0000100000087812 */ /* 0x000fe200078ec0ff */
[C---:B------:R-:W-:Y:S01]  /*ac10*/  FFMA.FTZ R3, R4.reuse, R3, -0.24046532809734344482 ;  /* 0xbe763c8b04037423 */ /* 0x040fe20000010003 */
[----:B------:R-:W-:Y:S02]  /*ac20*/  FSEL R0, RZ, -23, P1 ;  /* 0xc1b80000ff007808 */ /* 0x000fe40000800000 */
[----:B------:R-:W-:Y:S01]  /*ac30*/  IADD3 R8, PT, PT, R9, UR4, R8 ;  /* 0x0000000409087c10 */ /* 0x000fe2000fffe008 */
[----:B------:R-:W-:Y:S01]  /*ac40*/  FFMA.FTZ R3, R4, R3, 0.28857114911079406738 ;  /* 0x3e93bf9904037423 */ /* 0x000fe20000010003 */
[----:B------:R-:W-:-:S03]  /*ac50*/  ISETP.GE.U32.AND P1, PT, R73, 0x7f800000, PT ;  /* 0x7f8000004900780c */ /* 0x000fc60003f26070 */
[----:B------:R-:W-:Y:S01]  /*ac60*/  FFMA.FTZ R3, R4, R3, -0.36067417263984680176 ;  /* 0xbeb8aa4904037423 */ /* 0x000fe20000010003 */
[----:B------:R-:W-:-:S03]  /*ac70*/  IMAD R71, R71, 0x10, R8 ;  /* 0x0000001047477824 */ /* 0x000fc600078e0208 */
[C---:B------:R-:W-:Y:S02]  /*ac80*/  FFMA.FTZ R5, R4.reuse, R3, 0.48089820146560668945 ;  /* 0x3ef6384a04057423 */ /* 0x040fe40000010003 */
[----:B------:R-:W1:Y:S02]  /*ac90*/  LDC R3, c[0x0][0x3e8] ;  /* 0x0000fa00ff037b82 */ /* 0x000e640000000800 */
[----:B------:R-:W-:Y:S01]  /*aca0*/  FFMA.FTZ R7, R4, R5, -0.72134751081466674805 ;  /* 0xbf38aa3b04077423 */ /* 0x000fe20000010005 */
[----:B------:R-:W-:-:S03]  /*acb0*/  I2FP.F32.S32 R5, R2 ;  /* 0x0000000200057245 */ /* 0x000fc60000201400 */
[C---:B------:R-:W-:Y:S02]  /*acc0*/  FMUL R7, R4.reuse, R7 ;  /* 0x0000000704077220 */ /* 0x040fe40000400000 */
[----:B------:R-:W-:Y:S02]  /*acd0*/  FFMA.FTZ R0, R5, 1.1920928955078125e-07, R0 ;  /* 0x3400000005007823 */ /* 0x000fe40000010000 */
[----:B------:R-:W-:-:S04]  /*ace0*/  FMUL R7, R4, R7 ;  /* 0x0000000704077220 */ /* 0x000fc80000400000 */
[----:B------:R-:W-:-:S04]  /*acf0*/  FFMA.FTZ R7, R4, 1.4426950216293334961, R7 ;  /* 0x3fb8aa3b04077823 */ /* 0x000fc80000010007 */
[----:B------:R-:W-:Y:S01]  /*ad00*/  FADD R0, R0, R7 ;  /* 0x0000000700007221 */ /* 0x000fe20000000000 */
[----:B------:R-:W-:Y:S06]  /*ad10*/  @!P2 BRA `(.L_x_18) ;  /* 0x00000000000ca947 */ /* 0x000fec0003800000 */
[----:B------:R-:W-:-:S04]  /*ad20*/  IMAD.U32 R6, R6, -0x80000000, RZ ;  /* 0x8000000006067824 */ /* 0x000fc800078e00ff */
[----:B------:R-:W2:Y:S02]  /*ad30*/  SYNCS.PHASECHK.TRANS64.TRYWAIT P2, [UR6], R6 ;  /* 0x00000006ff0075a7 */ /* 0x000ea40008041106 */
[----:B--2---:R-:W-:Y:S05]  /*ad40*/  @!P2 BRA `(.L_x_19) ;  /* 0x000000280024a947 */ /* 0x004fea0003800000 */
.L_x_18:
[----:B------:R-:W2:Y:S01]  /*ad50*/  S2R R161, SR_TID.X ;  /* 0x0000000000a17919 */ /* 0x000ea20000002100 */
[C---:B------:R-:W-:Y:S01]  /*ad60*/  FSETP.GT.AND P2, PT, |R156|.reuse, 8.50705917302346158658e+37, PT ;  /* 0x7e8000009c00780b */ /* 0x040fe20003f44200 */
[----:B------:R-:W-:Y:S01]  /*ad70*/  @P1 IMAD.MOV.U32 R70, RZ, RZ, 0x7f800000 ;  /* 0x7f800000ff461424 */ /* 0x000fe200078e00ff */
[----:B------:R-:W-:Y:S01]  /*ad80*/  FSETP.GEU.AND P4, PT, |R156|, 1.175494350822287508e-38, PT ;  /* 0x008000009c00780b */ /* 0x000fe20003f8e200 */
[----:B------:R-:W-:Y:S01]  /*ad90*/  BAR.SYNC.DEFER_BLOCKING 0x0 ;  /* 0x0000000000007b1d */ /* 0x000fe20000010000 */
[C---:B------:R-:W-:Y:S01]  /*ada0*/  FSETP.NEU.AND P3, PT, R73.reuse, RZ, PT ;  /* 0x000000ff4900720b */ /* 0x040fe20003f6d000 */
[----:B------:R-:W-:-:S06]  /*adb0*/  @P1 FFMA.FTZ R0, R73, R70, +INF ;  /* 0x7f80000049001423 */ /* 0x000fcc0000010046 */
[----:B------:R-:W3:Y:S01]  /*adc0*/  LDC.64 R90, c[0x0][0x3e0] ;  /* 0x0000f800ff5a7b82 */ /* 0x000ee20000000a00 */
[----:B------:R-:W4:Y:S01]  /*add0*/  S2R R77, SR_TID.X ;  /* 0x00000000004d7919 */ /* 0x000f220000002100 */
[----:B------:R-:W-:Y:S01]  /*ade0*/  @P2 FMUL R156, R156, 0.25 ;  /* 0x3e8000009c9c2820 */ /* 0x000fe20000400000 */
[----:B------:R-:W5:Y:S03]  /*adf0*/  S2R R163, SR_CTAID.X ;  /* 0x0000000000a37919 */ /* 0x000f660000002500 */
[----:B------:R-:W-:Y:S01]  /*ae00*/  @!P4 FMUL R156, R156, 16777216 ;  /* 0x4b8000009c9cc820 */ /* 0x000fe20000400000 */
[----:B------:R-:W3:Y:S01]  /*ae10*/  S2R R166, SR_CTAID.Y ;  /* 0x0000000000a67919 */ /* 0x000ee20000002600 */
[----:B------:R-:W0:Y:S02]  /*ae20*/  @!P0 SYNCS.CCTL.IV [UR4+0x20000] ;  /* 0x02000000ff0089b1 */ /* 0x000e240008000004 */
[----:B0-----:R-:W-:Y:S01]  /*ae30*/  BAR.SYNC.DEFER_BLOCKING 0x0 ;  /* 0x0000000000007b1d */ /* 0x001fe20000010000 */
[----:B--2---:R-:W-:Y:S01]  /*ae40*/  IMAD.SHL.U32 R68, R161, 0x10, RZ ;  /* 0x00000010a1447824 */ /* 0x004fe200078e00ff */
[----:B------:R-:W-:-:S02]  /*ae50*/  SHF.R.U32.HI R2, RZ, 0x2, R161 ;  /* 0x00000002ff027819 */ /* 0x000fc400000116a1 */
[----:B------:R-:W-:Y:S02]  /*ae60*/  SHF.R.U32.HI R76, RZ, 0x6, R161 ;  /* 0x00000006ff4c7819 */ /* 0x000fe400000116a1 */
[----:B------:R-:W-:Y:S01]  /*ae70*/  LDTM.16dp32bit_t0_t15.x64 R4, tmem[UR7] ;  /* 0x00000007000479ee */ /* 0x000fe20008b00000 */
[----:B------:R-:W0:Y:S01]  /*ae80*/  LDTM.16dp32bit_t16_t31.x64 R4, tmem[UR7+0x40] ;  /* 0x00004007000479ee */ /* 0x000e220008b20000 */
[----:B------:R-:W-:Y:S02]  /*ae90*/  LOP3.LUT R72, R68, 0x30, RZ, 0xc0, !PT ;  /* 0x0000003044487812 */ /* 0x000fe400078ec0ff */
[----:B------:R-:W-:Y:S02]  /*aea0*/  FSEL R68, R0, -INF , P3 ;  /* 0xff80000000447808 */ /* 0x000fe40001800000 */
[----:B------:R-:W-:Y:S02]  /*aeb0*/  LOP3.LUT R2, R2, 0x38, RZ, 0xc0, !PT ;  /* 0x0000003802027812 */ /* 0x000fe400078ec0ff */
[----:B------:R-:W-:Y:S01]  /*aec0*/  SGXT.U32 R76, R76, 0x2 ;  /* 0x000000024c4c781a */ /* 0x000fe20000000000 */
[----:B------:R-:W-:Y:S01]  /*aed0*/  FFMA R69, R68, 0.69314718246459960938, R69 ;  /* 0x3f31721844457823 */ /* 0x000fe20000000045 */
[----:B------:R-:W-:Y:S01]  /*aee0*/  LOP3.LUT R2, R2, 0x1f, R161, 0xf8, !PT ;  /* 0x0000001f02027812 */ /* 0x000fe200078ef8a1 */
[----:B------:R-:W2:Y:S01]  /*aef0*/  MUFU.RCP R68, R156 ;  /* 0x0000009c00447308 */ /* 0x000ea20000001000 */
[----:B------:R-:W-:Y:S01]  /*af00*/  LOP3.LUT R74, R161, 0x60, RZ, 0xc0, !PT ;  /* 0x00000060a14a7812 */ /* 0x000fe200078ec0ff */
[----:B-1----:R-:W-:Y:S01]  /*af10*/  IMAD R70, R76, R3, RZ ;  /* 0x000000034c467224 */ /* 0x002fe200078e02ff */
[----:B----4-:R-:W-:Y:S01]  /*af20*/  LOP3.LUT R165, R77, 0x3f, RZ, 0xc0, !PT ;  /* 0x0000003f4da57812 */ /* 0x010fe200078ec0ff */
[----:B------:R-:W-:Y:S01]  /*af30*/  IMAD.SHL.U32 R73, R2, 0x8, RZ ;  /* 0x0000000802497824 */ /* 0x000fe200078e00ff */
[----:B------:R-:W-:Y:S01]  /*af40*/  LEA R75, R74, R71, 0x3 ;  /* 0x000000474a4b7211 */ /* 0x000fe200078e18ff */
[----:B------:R-:W1:Y:S01]  /*af50*/  @!P0 SYNCS.CCTL.IV [UR4+0x20008] ;  /* 0x02000800ff0089b1 */ /* 0x000e620008000004 */
[----:B------:R-:W-:Y:S01]  /*af60*/  NOP ;  /* 0x0000000000007918 */ /* 0x000fe20000000000 */
[----:B-----5:R-:W-:Y:S01]  /*af70*/  IMAD R163, R163, 0x40, R165 ;  /* 0x00000040a3a37824 */ /* 0x020fe200078e02a5 */
[----:B------:R-:W-:Y:S01]  /*af80*/  LOP3.LUT R73, R73, 0xc0, RZ, 0xc0, !PT ;  /* 0x000000c049497812 */ /* 0x000fe200078ec0ff */
[----:B------:R-:W-:Y:S01]  /*af90*/  IMAD.SHL.U32 R2, R2, 0x10, RZ ;  /* 0x0000001002027824 */ /* 0x000fe200078e00ff */
[----:B------:R-:W-:-:S02]  /*afa0*/  ISETP.GE.U32.AND P5, PT, R161, 0x20, PT ;  /* 0x00000020a100780c */ /* 0x000fc40003fa6070 */
[----:B------:R-:W-:Y:S01]  /*afb0*/  IADD3 R0, PT, PT, R73, UR4, R72 ;  /* 0x0000000449007c10 */ /* 0x000fe2000fffe048 */
[----:B0-----:R-:W-:Y:S01]  /*afc0*/  @P2 FMUL R7, R7, 0.25 ;  /* 0x3e80000007072820 */ /* 0x001fe20000400000 */
[----:B------:R-:W-:Y:S01]  /*afd0*/  @P2 FMUL R8, R8, 0.25 ;  /* 0x3e80000008082820 */ /* 0x000fe20000400000 */
[----:B------:R-:W-:Y:S01]  /*afe0*/  @P2 FMUL R9, R9, 0.25 ;  /* 0x3e80000009092820 */ /* 0x000fe20000400000 */
[----:B------:R-:W-:Y:S01]  /*aff0*/  @P2 FMUL R13, R13, 0.25 ;  /* 0x3e8000000d0d2820 */ /* 0x000fe20000400000 */
[----:B------:R-:W-:Y:S01]  /*b000*/  @P2 FMUL R14, R14, 0.25 ;  /* 0x3e8000000e0e2820 */ /* 0x000fe20000400000 */
[----:B------:R-:W-:Y:S01]  /*b010*/  @!P4 FMUL R7, R7, 16777216 ;  /* 0x4b8000000707c820 */ /* 0x000fe20000400000 */
[----:B------:R-:W-:Y:S01]  /*b020*/  @P2 FMUL R19, R19, 0.25 ;  /* 0x3e80000013132820 */ /* 0x000fe20000400000 */
[----:B------:R-:W-:Y:S01]  /*b030*/  @!P4 FMUL R8, R8, 16777216 ;  /* 0x4b8000000808c820 */ /* 0x000fe20000400000 */
[----:B------:R-:W-:Y:S01]  /*b040*/  @P2 FMUL R10, R10, 0.25 ;  /* 0x3e8000000a0a2820 */ /* 0x000fe20000400000 */
[----:B------:R-:W-:Y:S01]  /*b050*/  @P2 FMUL R26, R26, 0.25 ;  /* 0x3e8000001a1a2820 */ /* 0x000fe20000400000 */
[----:B------:R-:W-:Y:S01]  /*b060*/  @!P4 FMUL R9, R9, 16777216 ;  /* 0x4b8000000909c820 */ /* 0x000fe20000400000 */
[----:B------:R-:W-:-:S02]  /*b070*/  IMAD R72, R3, 0x4, R70 ;  /* 0x0000000403487824 */ /* 0x000fc400078e0246 */
[----:B------:R-:W-:Y:S01]  /*b080*/  @P2 FMUL R21, R21, 0.25 ;  /* 0x3e80000015152820 */ /* 0x000fe20000400000 */
[----:B------:R-:W-:Y:S01]  /*b090*/  @!P4 FMUL R13, R13, 16777216 ;  /* 0x4b8000000d0dc820 */ /* 0x000fe20000400000 */
[----:B------:R-:W-:Y:S01]  /*b0a0*/  @P2 FMUL R6, R6, 0.25 ;  /* 0x3e80000006062820 */ /* 0x000fe20000400000 */
[----:B------:R-:W-:Y:S01]  /*b0b0*/  @P2 FMUL R32, R32, 0.25 ;  /* 0x3e80000020202820 */ /* 0x000fe20000400000 */
[----:B------:R-:W-:Y:S01]  /*b0c0*/  @!P4 FMUL R14, R14, 16777216 ;  /* 0x4b8000000e0ec820 */ /* 0x000fe20000400000 */
[C---:B--2---:R-:W-:Y:S01]  /*b0d0*/  FMUL R73, R68.reuse, R7 ;  /* 0x0000000744497220 */ /* 0x044fe20000400000 */
[----:B------:R-:W-:Y:S01]  /*b0e0*/  @P2 FMUL R17, R17, 0.25 ;  /* 0x3e80000011112820 */ /* 0x000fe20000400000 */
[----:B------:R-:W-:Y:S01]  /*b0f0*/  @P2 FMUL R35, R35, 0.25 ;  /* 0x3e80000023232820 */ /* 0x000fe20000400000 */
[----:B------:R-:W-:Y:S01]  /*b100*/  @!P4 FMUL R19, R19, 16777216 ;  /* 0x4b8000001313c820 */ /* 0x000fe20000400000 */
[----:B------:R-:W-:Y:S01]  /*b110*/  FMUL R7, R68, R8 ;  /* 0x0000000844077220 */ /* 0x000fe20000400000 */
[----:B------:R-:W-:Y:S01]  /*b120*/  @P2 FMUL R24, R24, 0.25 ;  /* 0x3e80000018182820 */ /* 0x000fe20000400000 */
[----:B------:R-:W-:Y:S01]  /*b130*/  @P2 FMUL R42, R42, 0.25 ;  /* 0x3e8000002a2a2820 */ /* 0x000fe20000400000 */
[----:B------:R-:W-:Y:S01]  /*b140*/  @!P4 FMUL R10, R10, 16777216 ;  /* 0x4b8000000a0ac820 */ /* 0x000fe20000400000 */
[----:B------:R-:W-:Y:S01]  /*b150*/  @!P4 FMUL R26, R26, 16777216 ;  /* 0x4b8000001a1ac820 */ /* 0x000fe20000400000 */
[----:B------:R-:W-:Y:S01]  /*b160*/  FMUL R8, R68, R9 ;  /* 0x0000000944087220 */ /* 0x000fe20000400000 */
[----:B------:R-:W-:-:S02]  /*b170*/  IMAD R74, R3, 0x4, R72 ;  /* 0x00000004034a7824 */ /* 0x000fc400078e0248 */
[----:B------:R-:W-:Y:S01]  /*b180*/  @P2 FMUL R27, R27, 0.25 ;  /* 0x3e8000001b1b2820 */ /* 0x000fe20000400000 */
[----:B------:R-:W-:Y:S01]  /*b190*/  @!P4 FMUL R21, R21, 16777216 ;  /* 0x4b8000001515c820 */ /* 0x000fe20000400000 */
[----:B------:R-:W-:Y:S01]  /*b1a0*/  FMUL R9, R68, R13 ;  /* 0x0000000d44097220 */ /* 0x000fe20000400000 */
[----:B------:R-:W-:Y:S01]  /*b1b0*/  @P2 FMUL R34, R34, 0.25 ;  /* 0x3e80000022222820 */ /* 0x000fe20000400000 */
[----:B------:R-:W-:Y:S01]  /*b1c0*/  @!P4 FMUL R6, R6, 16777216 ;  /* 0x4b8000000606c820 */ /* 0x000fe20000400000 */
[----:B------:R-:W-:Y:S01]  /*b1d0*/  @!P4 FMUL R32, R32, 16777216 ;  /* 0x4b8000002020c820 */ /* 0x000fe20000400000 */
[C---:B------:R-:W-:Y:S01]  /*b1e0*/  FMUL R13, R68.reuse, R14 ;  /* 0x0000000e440d7220 */ /* 0x040fe20000400000 */
[----:B------:R-:W-:Y:S01]  /*b1f0*/  @P2 FMUL R11, R11, 0.25 ;  /* 0x3e8000000b0b2820 */ /* 0x000fe20000400000 */
[----:B------:R-:W-:Y:S01]  /*b200*/  @P2 FMUL R41, R41, 0.25 ;  /* 0x3e80000029292820 */ /* 0x000fe20000400000 */
[----:B------:R-:W-:Y:S01]  /*b210*/  @!P4 FMUL R17, R17, 16777216 ;  /* 0x4b8000001111c820 */ /* 0x000fe20000400000 */
[----:B------:R-:W-:Y:S01]  /*b220*/  @!P4 FMUL R35, R35, 16777216 ;  /* 0x4b8000002323c820 */ /* 0x000fe20000400000 */
[----:B------:R-:W-:Y:S01]  /*b230*/  FMUL R14, R68, R19 ;  /* 0x00000013440e7220 */ /* 0x000fe20000400000 */
[----:B------:R-:W-:Y:S01]  /*b240*/  @P2 FMUL R16, R16, 0.25 ;  /* 0x3e80000010102820 */ /* 0x000fe20000400000 */
[----:B------:R-:W-:Y:S01]  /*b250*/  @P2 FMUL R44, R44, 0.25 ;  /* 0x3e8000002c2c2820 */ /* 0x000fe20000400000 */
[----:B------:R-:W-:Y:S01]  /*b260*/  @!P4 FMUL R24, R24, 16777216 ;  /* 0x4b8000001818c820 */ /* 0x000fe20000400000 */
[----:B------:R-:W-:Y:S01]  /*b270*/  @!P4 FMUL R42, R42, 16777216 ;  /* 0x4b8000002a2ac820 */ /* 0x000fe20000400000 */
[C---:B------:R-:W-:Y:S01]  /*b280*/  FMUL R76, R68.reuse, R10 ;  /* 0x0000000a444c7220 */ /* 0x040fe20000400000 */
[C---:B------:R-:W-:Y:S01]  /*b290*/  FMUL R19, R68.reuse, R26 ;  /* 0x0000001a44137220 */ /* 0x040fe20000400000 */
[----:B------:R-:W-:Y:S01]  /*b2a0*/  @P2 FMUL R33, R33, 0.25 ;  /* 0x3e80000021212820 */ /* 0x000fe20000400000 */
[----:B------:R-:W-:Y:S01]  /*b2b0*/  @!P4 FMUL R27, R27, 16777216 ;  /* 0x4b8000001b1bc820 */ /* 0x000fe20000400000 */
[----:B------:R-:W-:Y:S01]  /*b2c0*/  FMUL R10, R68, R21 ;  /* 0x00000015440a7220 */ /* 0x000fe20000400000 */
[----:B------:R-:W-:-:S02]  /*b2d0*/  IMAD R26, R3, 0x4, R74 ;  /* 0x00000004031a7824 */ /* 0x000fc400078e024a */
[----:B------:R-:W-:Y:S01]  /*b2e0*/  @P2 FMUL R40, R40, 0.25 ;  /* 0x3e80000028282820 */ /* 0x000fe20000400000 */
[----:B------:R-:W-:Y:S01]  /*b2f0*/  @!P4 FMUL R34, R34, 16777216 ;  /* 0x4b8000002222c820 */ /* 0x000fe20000400000 */
[C---:B------:R-:W-:Y:S01]  /*b300*/  FMUL R71, R68.reuse, R6 ;  /* 0x0000000644477220 */ /* 0x040fe20000400000 */
[C---:B------:R-:W-:Y:S01]  /*b310*/  FMUL R21, R68.reuse, R32 ;  /* 0x0000002044157220 */ /* 0x040fe20000400000 */
[----:B------:R-:W-:Y:S01]  /*b320*/  @P2 FMUL R43, R43, 0.25 ;  /* 0x3e8000002b2b2820 */ /* 0x000fe20000400000 */
[----:B------:R-:W-:Y:S01]  /*b330*/  @!P4 FMUL R11, R11, 16777216 ;  /* 0x4b8000000b0bc820 */ /* 0x000fe20000400000 */
[----:B------:R-:W-:Y:S01]  /*b340*/  @!P4 FMUL R41, R41, 16777216 ;  /* 0x4b8000002929c820 */ /* 0x000fe20000400000 */
[C---:B------:R-:W-:Y:S01]  /*b350*/  FMUL R6, R68.reuse, R17 ;  /* 0x0000001144067220 */ /* 0x040fe20000400000 */
[----:B------:R-:W-:Y:S01]  /*b360*/  FMUL R32, R68, R35 ;  /* 0x0000002344207220 */ /* 0x000fe20000400000 */
[----:B------:R-:W-:Y:S01]  /*b370*/  @P2 FMUL R46, R46, 0.25 ;  /* 0x3e8000002e2e2820 */ /* 0x000fe20000400000 */
[----:B------:R-:W-:Y:S01]  /*b380*/  @!P4 FMUL R16, R16, 16777216 ;  /* 0x4b8000001010c820 */ /* 0x000fe20000400000 */
[----:B------:R-:W-:Y:S01]  /*b390*/  @!P4 FMUL R44, R44, 16777216 ;  /* 0x4b8000002c2cc820 */ /* 0x000fe20000400000 */
[C---:B------:R-:W-:Y:S01]  /*b3a0*/  FMUL R17, R68.reuse, R24 ;  /* 0x0000001844117220 */ /* 0x040fe20000400000 */
[C---:B------:R-:W-:Y:S01]  /*b3b0*/  FMUL R35, R68.reuse, R42 ;  /* 0x0000002a44237220 */ /* 0x040fe20000400000 */
[----:B------:R-:W-:Y:S01]  /*b3c0*/  @!P4 FMUL R33, R33, 16777216 ;  /* 0x4b8000002121c820 */ /* 0x000fe20000400000 */
[----:B------:R-:W-:Y:S01]  /*b3d0*/  FMUL R24, R68, R27 ;  /* 0x0000001b44187220 */ /* 0x000fe20000400000 */
[----:B------:R-:W-:-:S02]  /*b3e0*/  IMAD R42, R3, 0x4, R26 ;  /* 0x00000004032a7824 */ /* 0x000fc400078e021a */
[----:B------:R-:W-:Y:S01]  /*b3f0*/  @!P4 FMUL R40, R40, 16777216 ;  /* 0x4b8000002828c820 */ /* 0x000fe20000400000 */
[C---:B------:R-:W-:Y:S01]  /*b400*/  FMUL R27, R68.reuse, R34 ;  /* 0x00000022441b7220 */ /* 0x040fe20000400000 */
[----:B------:R-:W-:Y:S01]  /*b410*/  @!P4 FMUL R43, R43, 16777216 ;  /* 0x4b8000002b2bc820 */ /* 0x000fe20000400000 */
[C---:B------:R-:W-:Y:S01]  /*b420*/  FMUL R78, R68.reuse, R11 ;  /* 0x0000000b444e7220 */ /* 0x040fe20000400000 */
[----:B------:R-:W-:Y:S01]  /*b430*/  FMUL R34, R68, R41 ;  /* 0x0000002944227220 */ /* 0x000fe20000400000 */
[----:B------:R-:W-:Y:S01]  /*b440*/  @P2 FMUL R48, R48, 0.25 ;  /* 0x3e80000030302820 */ /* 0x000fe20000400000 */
[----:B------:R-:W-:Y:S01]  /*b450*/  @!P4 FMUL R46, R46, 16777216 ;  /* 0x4b8000002e2ec820 */ /* 0x000fe20000400000 */
[C---:B------:R-:W-:Y:S01]  /*b460*/  FMUL R11, R68.reuse, R16 ;  /* 0x00000010440b7220 */ /* 0x040fe20000400000 */
[C---:B------:R-:W-:Y:S01]  /*b470*/  FMUL R41, R68.reuse, R44 ;  /* 0x0000002c44297220 */ /* 0x040fe20000400000 */
[----:B------:R-:W-:Y:S01]  /*b480*/  FMUL R16, R68, R33 ;  /* 0x0000002144107220 */ /* 0x000fe20000400000 */
[----:B------:R-:W-:-:S02]  /*b490*/  IMAD R44, R3, 0x4, R42 ;  /* 0x00000004032c7824 */ /* 0x000fc400078e022a */
[C---:B------:R-:W-:Y:S01]  /*b4a0*/  FMUL R33, R68.reuse, R40 ;  /* 0x0000002844217220 */ /* 0x040fe20000400000 */
[----:B------:R-:W-:Y:S01]  /*b4b0*/  FMUL R40, R68, R43 ;  /* 0x0000002b44287220 */ /* 0x000fe20000400000 */
[----:B------:R-:W-:Y:S01]  /*b4c0*/  @P2 FMUL R50, R50, 0.25 ;  /* 0x3e80000032322820 */ /* 0x000fe20000400000 */
[----:B------:R-:W-:Y:S01]  /*b4d0*/  @!P4 FMUL R48, R48, 16777216 ;  /* 0x4b8000003030c820 */ /* 0x000fe20000400000 */
[----:B------:R-:W-:Y:S01]  /*b4e0*/  FMUL R43, R68, R46 ;  /* 0x0000002e442b7220 */ /* 0x000fe20000400000 */
[----:B------:R-:W-:Y:S02]  /*b4f0*/  IMAD R46, R3, 0x4, R44 ;  /* 0x00000004032e7824 */ /* 0x000fe400078e022c */
[----:B------:R-:W-:Y:S01]  /*b500*/  @P2 FMUL R49, R49, 0.25 ;  /* 0x3e80000031312820 */ /* 0x000fe20000400000 */
[----:B------:R-:W-:Y:S01]  /*b510*/  @P2 FMUL R52, R52, 0.25 ;  /* 0x3e80000034342820 */ /* 0x000fe20000400000 */
[----:B------:R-:W-:Y:S01]  /*b520*/  @!P4 FMUL R50, R50, 16777216 ;  /* 0x4b8000003232c820 */ /* 0x000fe20000400000 */
[----:B------:R-:W-:Y:S01]  /*b530*/  FMUL R80, R68, R48 ;  /* 0x0000003044507220 */ /* 0x000fe20000400000 */
[----:B------:R-:W-:-:S02]  /*b540*/  IMAD R48, R3, 0x4, R46 ;  /* 0x0000000403307824 */ /* 0x000fc400078e022e */
[----:B------:R-:W-:Y:S01]  /*b550*/  @P2 FMUL R51, R51, 0.25 ;  /* 0x3e80000033332820 */ /* 0x000fe20000400000 */
[----:B------:R-:W-:Y:S01]  /*b560*/  @!P4 FMUL R49, R49, 16777216 ;  /* 0x4b8000003131c820 */ /* 0x000fe20000400000 */
[----:B------:R-:W-:Y:S01]  /*b570*/  @P2 FMUL R54, R54, 0.25 ;  /* 0x3e80000036362820 */ /* 0x000fe20000400000 */
[----:B------:R-:W-:Y:S01]  /*b580*/  @!P4 FMUL R52, R52, 16777216 ;  /* 0x4b8000003434c820 */ /* 0x000fe20000400000 */
[C---:B------:R-:W-:Y:S01]  /*b590*/  FMUL R84, R68.reuse, R50 ;  /* 0x0000003244547220 */ /* 0x040fe20000400000 */
[----:B------:R-:W-:Y:S02]  /*b5a0*/  IMAD R50, R3, 0x4, R48 ;  /* 0x0000000403327824 */ /* 0x000fe400078e0230 */
[----:B------:R-:W-:Y:S01]  /*b5b0*/  @P2 FMUL R5, R5, 0.25 ;  /* 0x3e80000005052820 */ /* 0x000fe20000400000 */
[----:B------:R-:W-:Y:S01]  /*b5c0*/  @!P4 FMUL R51, R51, 16777216 ;  /* 0x4b8000003333c820 */ /* 0x000fe20000400000 */
[----:B------:R-:W-:Y:S01]  /*b5d0*/  FMUL R82, R68, R49 ;  /* 0x0000003144527220 */ /* 0x000fe20000400000 */
[----:B------:R-:W-:Y:S01]  /*b5e0*/  @P2 FMUL R4, R4, 0.25 ;  /* 0x3e80000004042820 */ /* 0x000fe20000400000 */
[----:B------:R-:W-:Y:S01]  /*b5f0*/  @P2 FMUL R12, R12, 0.25 ;  /* 0x3e8000000c0c2820 */ /* 0x000fe20000400000 */
[----:B------:R-:W-:Y:S01]  /*b600*/  @P2 FMUL R56, R56, 0.25 ;  /* 0x3e80000038382820 */ /* 0x000fe20000400000 */
[----:B------:R-:W-:Y:S01]  /*b610*/  @!P4 FMUL R54, R54, 16777216 ;  /* 0x4b8000003636c820 */ /* 0x000fe20000400000 */
[----:B------:R-:W-:Y:S01]  /*b620*/  FMUL R49, R68, R52 ;  /* 0x0000003444317220 */ /* 0x000fe20000400000 */
[----:B------:R-:W-:Y:S01]  /*b630*/  @P2 FMUL R28, R28, 0.25 ;  /* 0x3e8000001c1c2820 */ /* 0x000fe20000400000 */
[----:B------:R-:W-:Y:S01]  /*b640*/  @P2 FMUL R29, R29, 0.25 ;  /* 0x3e8000001d1d2820 */ /* 0x000fe20000400000 */
[----:B------:R-:W-:-:S02]  /*b650*/  IMAD R52, R3, 0x4, R50 ;  /* 0x0000000403347824 */ /* 0x000fc400078e0232 */
[----:B------:R-:W-:Y:S01]  /*b660*/  @!P4 FMUL R5, R5, 16777216 ;  /* 0x4b8000000505c820 */ /* 0x000fe20000400000 */
[----:B------:R-:W-:Y:S01]  /*b670*/  FMUL R86, R68, R51 ;  /* 0x0000003344567220 */ /* 0x000fe20000400000 */
[----:B------:R-:W-:Y:S01]  /*b680*/  @P2 FMUL R58, R58, 0.25 ;  /* 0x3e8000003a3a2820 */ /* 0x000fe20000400000 */
[----:B------:R-:W-:Y:S01]  /*b690*/  @!P4 FMUL R4, R4, 16777216 ;  /* 0x4b8000000404c820 */ /* 0x000fe20000400000 */
[----:B------:R-:W-:Y:S01]  /*b6a0*/  @!P4 FMUL R12, R12, 16777216 ;  /* 0x4b8000000c0cc820 */ /* 0x000fe20000400000 */
[----:B------:R-:W-:Y:S01]  /*b6b0*/  @!P4 FMUL R56, R56, 16777216 ;  /* 0x4b8000003838c820 */ /* 0x000fe20000400000 */
[----:B------:R-:W-:Y:S01]  /*b6c0*/  FMUL R51, R68, R54 ;  /* 0x0000003644337220 */ /* 0x000fe20000400000 */
[----:B------:R-:W-:Y:S01]  /*b6d0*/  @!P4 FMUL R28, R28, 16777216 ;  /* 0x4b8000001c1cc820 */ /* 0x000fe20000400000 */
[----:B------:R-:W-:Y:S01]  /*b6e0*/  @!P4 FMUL R29, R29, 16777216 ;  /* 0x4b8000001d1dc820 */ /* 0x000fe20000400000 */
[----:B------:R-:W-:Y:S02]  /*b6f0*/  IMAD R54, R3, 0x4, R52 ;  /* 0x0000000403367824 */ /* 0x000fe400078e0234 */
[----:B------:R-:W-:Y:S01]  /*b700*/  @P2 FMUL R57, R57, 0.25 ;  /* 0x3e80000039392820 */ /* 0x000fe20000400000 */
[----:B------:R-:W-:Y:S01]  /*b710*/  FMUL R5, R68, R5 ;  /* 0x0000000544057220 */ /* 0x000fe20000400000 */
[----:B------:R-:W-:Y:S01]  /*b720*/  @P2 FMUL R60, R60, 0.25 ;  /* 0x3e8000003c3c2820 */ /* 0x000fe20000400000 */
[----:B------:R-:W-:Y:S01]  /*b730*/  @!P4 FMUL R58, R58, 16777216 ;  /* 0x4b8000003a3ac820 */ /* 0x000fe20000400000 */
[C---:B------:R-:W-:Y:S01]  /*b740*/  FMUL R4, R68.reuse, R4 ;  /* 0x0000000444047220 */ /* 0x040fe20000400000 */
[C---:B------:R-:W-:Y:S01]  /*b750*/  FMUL R12, R68.reuse, R12 ;  /* 0x0000000c440c7220 */ /* 0x040fe20000400000 */
[----:B------:R-:W-:Y:S01]  /*b760*/  FMUL R88, R68, R56 ;  /* 0x0000003844587220 */ /* 0x000fe20000400000 */
[----:B------:R-:W-:Y:S01]  /*b770*/  @P2 FMUL R18, R18, 0.25 ;  /* 0x3e80000012122820 */ /* 0x000fe20000400000 */
[C---:B------:R-:W-:Y:S01]  /*b780*/  FMUL R28, R68.reuse, R28 ;  /* 0x0000001c441c7220 */ /* 0x040fe20000400000 */
[----:B------:R-:W-:Y:S01]  /*b790*/  FMUL R29, R68, R29 ;  /* 0x0000001d441d7220 */ /* 0x000fe20000400000 */
[----:B------:R-:W-:-:S02]  /*b7a0*/  IMAD R56, R3, 0x4, R54 ;  /* 0x0000000403387824 */ /* 0x000fc400078e0236 */
[----:B------:R-:W-:Y:S01]  /*b7b0*/  @P2 FMUL R23, R23, 0.25 ;  /* 0x3e80000017172820 */ /* 0x000fe20000400000 */
[----:B------:R-:W-:Y:S01]  /*b7c0*/  @P2 FMUL R59, R59, 0.25 ;  /* 0x3e8000003b3b2820 */ /* 0x000fe20000400000 */
[----:B------:R-:W-:Y:S01]  /*b7d0*/  @P2 FMUL R64, R64, 0.25 ;  /* 0x3e80000040402820 */ /* 0x000fe20000400000 */
[----:B------:R-:W-:Y:S01]  /*b7e0*/  @!P4 FMUL R57, R57, 16777216 ;  /* 0x4b8000003939c820 */ /* 0x000fe20000400000 */
[----:B------:R-:W-:Y:S01]  /*b7f0*/  @P2 FMUL R62, R62, 0.25 ;  /* 0x3e8000003e3e2820 */ /* 0x000fe20000400000 */
[----:B------:R-:W-:Y:S01]  /*b800*/  @!P4 FMUL R60, R60, 16777216 ;  /* 0x4b8000003c3cc820 */ /* 0x000fe20000400000 */
[----:B------:R-:W-:Y:S01]  /*b810*/  FMUL R94, R68, R58 ;  /* 0x0000003a445e7220 */ /* 0x000fe20000400000 */
[----:B------:R-:W-:Y:S01]  /*b820*/  F2FP.BF16.F32.PACK_AB R8, R8, R5 ;  /* 0x000000050808723e */ /* 0x000fe200000010ff */
[----:B------:R-:W-:Y:S01]  /*b830*/  @!P4 FMUL R18, R18, 16777216 ;  /* 0x4b8000001212c820 */ /* 0x000fe20000400000 */
[----:B------:R-:W-:Y:S01]  /*b840*/  F2FP.BF16.F32.PACK_AB R4, R7, R4 ;  /* 0x000000040704723e */ /* 0x000fe200000010ff */
[----:B------:R-:W-:Y:S01]  /*b850*/  IMAD R58, R3, 0x4, R56 ;  /* 0x00000004033a7824 */ /* 0x000fe200078e0238 */
[----:B------:R-:W-:Y:S01]  /*b860*/  F2FP.BF16.F32.PACK_AB R5, R11, R12 ;  /* 0x0000000c0b05723e */ /* 0x000fe200000010ff */
[----:B------:R-:W-:Y:S01]  /*b870*/  @!P4 FMUL R23, R23, 16777216 ;  /* 0x4b8000001717c820 */ /* 0x000fe20000400000 */
[----:B------:R-:W-:Y:S01]  /*b880*/  F2FP.BF16.F32.PACK_AB R7, R21, R28 ;  /* 0x0000001c1507723e */ /* 0x000fe200000010ff */
[----:B------:R-:W-:Y:S01]  /*b890*/  @P2 FMUL R20, R20, 0.25 ;  /* 0x3e80000014142820 */ /* 0x000fe20000400000 */
[----:B------:R-:W-:Y:S01]  /*b8a0*/  F2FP.BF16.F32.PACK_AB R11, R16, R29 ;  /* 0x0000001d100b723e */ /* 0x000fe200000010ff */
[----:B------:R-:W-:Y:S01]  /*b8b0*/  @!P4 FMUL R59, R59, 16777216 ;  /* 0x4b8000003b3bc820 */ /* 0x000fe20000400000 */
[----:B------:R-:W-:Y:S01]  /*b8c0*/  @!P4 FMUL R64, R64, 16777216 ;  /* 0x4b8000004040c820 */ /* 0x000fe20000400000 */
[----:B------:R-:W-:Y:S01]  /*b8d0*/  FMUL R92, R68, R57 ;  /* 0x00000039445c7220 */ /* 0x000fe20000400000 */
[----:B------:R-:W0:Y:S01]  /*b8e0*/  LDC.64 R28, c[0x0][0x398] ;  /* 0x0000e600ff1c7b82 */ /* 0x000e220000000a00 */
[----:B------:R-:W-:Y:S01]  /*b8f0*/  @!P4 FMUL R62, R62, 16777216 ;  /* 0x4b8000003e3ec820 */ /* 0x000fe20000400000 */
[C---:B------:R-:W-:Y:S01]  /*b900*/  FMUL R57, R68.reuse, R60 ;  /* 0x0000003c44397220 */ /* 0x040fe20000400000 */
[----:B------:R-:W-:Y:S01]  /*b910*/  FMUL R18, R68, R18 ;  /* 0x0000001244127220 */ /* 0x000fe20000400000 */
[----:B------:R-:W-:-:S02]  /*b920*/  IMAD R60, R3, 0x4, R58 ;  /* 0x00000004033c7824 */ /* 0x000fc400078e023a */
[----:B------:R-:W-:Y:S01]  /*b930*/  FMUL R23, R68, R23 ;  /* 0x0000001744177220 */ /* 0x000fe20000400000 */
[----:B------:R-:W-:Y:S01]  /*b940*/  @!P4 FMUL R20, R20, 16777216 ;  /* 0x4b8000001414c820 */ /* 0x000fe20000400000 */
[C---:B------:R-:W-:Y:S01]  /*b950*/  FMUL R96, R68.reuse, R59 ;  /* 0x0000003b44607220 */ /* 0x040fe20000400000 */
[----:B------:R-:W-:Y:S01]  /*b960*/  FMUL R64, R68, R64 ;  /* 0x0000004044407220 */ /* 0x000fe20000400000 */
[----:B------:R-:W-:Y:S01]  /*b970*/  @P2 FMUL R15, R15, 0.25 ;  /* 0x3e8000000f0f2820 */ /* 0x000fe20000400000 */
[----:B------:R-:W-:Y:S01]  /*b980*/  @P2 FMUL R66, R66, 0.25 ;  /* 0x3e80000042422820 */ /* 0x000fe20000400000 */
[----:B------:R-:W-:Y:S01]  /*b990*/  FMUL R59, R68, R62 ;  /* 0x0000003e443b7220 */ /* 0x000fe20000400000 */
[----:B------:R-:W-:Y:S01]  /*b9a0*/  @P2 FMUL R22, R22, 0.25 ;  /* 0x3e80000016162820 */ /* 0x000fe20000400000 */
[----:B------:R-:W-:Y:S02]  /*b9b0*/  IMAD R62, R3, 0x4, R60 ;  /* 0x00000004033e7824 */ /* 0x000fe400078e023c */
[----:B------:R-:W-:Y:S01]  /*b9c0*/  @P2 FMUL R25, R25, 0.25 ;  /* 0x3e80000019192820 */ /* 0x000fe20000400000 */
[----:B------:R-:W-:Y:S01]  /*b9d0*/  @P2 FMUL R30, R30, 0.25 ;  /* 0x3e8000001e1e2820 */ /* 0x000fe20000400000 */
[----:B------:R-:W-:Y:S01]  /*b9e0*/  @P2 FMUL R31, R31, 0.25 ;  /* 0x3e8000001f1f2820 */ /* 0x000fe20000400000 */
[----:B------:R-:W-:Y:S01]  /*b9f0*/  F2FP.BF16.F32.PACK_AB R13, R18, R13 ;  /* 0x0000000d120d723e */ /* 0x000fe200000010ff */
[----:B------:R-:W-:Y:S01]  /*ba00*/  FMUL R20, R68, R20 ;  /* 0x0000001444147220 */ /* 0x000fe20000400000 */
[----:B------:R-:W-:Y:S01]  /*ba10*/  F2FP.BF16.F32.PACK_AB R18, R24, R23 ;  /* 0x000000171812723e */ /* 0x000fe200000010ff */
[----:B------:R-:W-:Y:S01]  /*ba20*/  @!P4 FMUL R15, R15, 16777216 ;  /* 0x4b8000000f0fc820 */ /* 0x000fe20000400000 */
[----:B------:R-:W-:Y:S01]  /*ba30*/  @!P4 FMUL R66, R66, 16777216 ;  /* 0x4b8000004242c820 */ /* 0x000fe20000400000 */
[----:B------:R-:W-:Y:S01]  /*ba40*/  F2FP.BF16.F32.PACK_AB R23, R64, R57 ;  /* 0x000000394017723e */ /* 0x000fe200000010ff */
[----:B------:R-:W-:Y:S01]  /*ba50*/  @!P4 FMUL R22, R22, 16777216 ;  /* 0x4b8000001616c820 */ /* 0x000fe20000400000 */
[----:B------:R-:W-:-:S02]  /*ba60*/  IMAD R64, R3, 0x4, R62 ;  /* 0x0000000403407824 */ /* 0x000fc400078e023e */
[----:B------:R-:W-:Y:S01]  /*ba70*/  @!P4 FMUL R25, R25, 16777216 ;  /* 0x4b8000001919c820 */ /* 0x000fe20000400000 */
[----:B------:R-:W-:Y:S01]  /*ba80*/  @!P4 FMUL R30, R30, 16777216 ;  /* 0x4b8000001e1ec820 */ /* 0x000fe20000400000 */
[----:B------:R-:W-:Y:S01]  /*ba90*/  @!P4 FMUL R31, R31, 16777216 ;  /* 0x4b8000001f1fc820 */ /* 0x000fe20000400000 */
[----:B------:R-:W-:Y:S01]  /*baa0*/  F2FP.BF16.F32.PACK_AB R9, R6, R9 ;  /* 0x000000090609723e */ /* 0x000fe200000010ff */
[C---:B------:R-:W-:Y:S01]  /*bab0*/  FMUL R15, R68.reuse, R15 ;  /* 0x0000000f440f7220 */ /* 0x040fe20000400000 */
[C---:B------:R-:W-:Y:S01]  /*bac0*/  FMUL R100, R68.reuse, R66 ;  /* 0x0000004244647220 */ /* 0x040fe20000400000 */
[----:B------:R-:W-:Y:S01]  /*bad0*/  F2FP.BF16.F32.PACK_AB R6, R17, R20 ;  /* 0x000000141106723e */ /* 0x000fe200000010ff */
[C---:B------:R-:W-:Y:S01]  /*bae0*/  FMUL R22, R68.reuse, R22 ;  /* 0x0000001644167220 */ /* 0x040fe20000400000 */
[----:B------:R-:W-:Y:S02]  /*baf0*/  IMAD R66, R3, 0x4, R64 ;  /* 0x0000000403427824 */ /* 0x000fe400078e0240 */
[C---:B------:R-:W-:Y:S01]  /*bb00*/  FMUL R25, R68.reuse, R25 ;  /* 0x0000001944197220 */ /* 0x040fe20000400000 */
[C---:B------:R-:W-:Y:S01]  /*bb10*/  FMUL R30, R68.reuse, R30 ;  /* 0x0000001e441e7220 */ /* 0x040fe20000400000 */
[----:B------:R-:W-:Y:S01]  /*bb20*/  FMUL R31, R68, R31 ;  /* 0x0000001f441f7220 */ /* 0x000fe20000400000 */
[----:B---3--:R-:W-:-:S02]  /*bb30*/  IMAD R20, R166, R90, RZ ;  /* 0x0000005aa6147224 */ /* 0x008fc400078e02ff */
[----:B------:R-:W-:Y:S01]  /*bb40*/  @P2 FMUL R36, R36, 0.25 ;  /* 0x3e80000024242820 */ /* 0x000fe20000400000 */
[----:B------:R-:W-:Y:S02]  /*bb50*/  IMAD R21, R163, R91, RZ ;  /* 0x0000005ba3157224 */ /* 0x000fe400078e02ff */
[----:B------:R-:W-:Y:S01]  /*bb60*/  @P2 FMUL R37, R37, 0.25 ;  /* 0x3e80000025252820 */ /* 0x000fe20000400000 */
[----:B------:R-:W-:Y:S01]  /*bb70*/  @P2 FMUL R45, R45, 0.25 ;  /* 0x3e8000002d2d2820 */ /* 0x000fe20000400000 */
[----:B-1----:R1:W-:Y:S01]  /*bb80*/  STS.128 [R75], R4 ;  /* 0x000000044b007388 */ /* 0x0023e20000000c00 */
[----:B------:R-:W-:Y:S01]  /*bb90*/  F2FP.BF16.F32.PACK_AB R12, R76, R71 ;  /* 0x000000474c0c723e */ /* 0x000fe200000010ff */
[----:B------:R-:W-:Y:S01]  /*bba0*/  IMAD.SHL.U32 R24, R21, 0x2, RZ ;  /* 0x0000000215187824 */ /* 0x000fe200078e00ff */
[----:B------:R-:W-:Y:S01]  /*bbb0*/  F2FP.BF16.F32.PACK_AB R17, R14, R15 ;  /* 0x0000000f0e11723e */ /* 0x000fe200000010ff */
[----:B------:R-:W-:Y:S01]  /*bbc0*/  @!P4 FMUL R36, R36, 16777216 ;  /* 0x4b8000002424c820 */ /* 0x000fe20000400000 */
[----:B------:R-:W-:Y:S01]  /*bbd0*/  F2FP.BF16.F32.PACK_AB R14, R19, R22 ;  /* 0x00000016130e723e */ /* 0x000fe200000010ff */
[----:B------:R-:W-:Y:S01]  /*bbe0*/  @!P4 FMUL R37, R37, 16777216 ;  /* 0x4b8000002525c820 */ /* 0x000fe20000400000 */
[----:B------:R-:W-:Y:S01]  /*bbf0*/  LEA R76, R3, R66, 0x2 ;  /* 0x00000042034c7211 */ /* 0x000fe200078e10ff */
[----:B------:R-:W-:Y:S01]  /*bc00*/  @!P4 FMUL R45, R45, 16777216 ;  /* 0x4b8000002d2dc820 */ /* 0x000fe20000400000 */
[----:B------:R-:W-:Y:S01]  /*bc10*/  F2FP.BF16.F32.PACK_AB R10, R25, R10 ;  /* 0x0000000a190a723e */ /* 0x000fe200000010ff */
[----:B------:R-:W-:Y:S01]  /*bc20*/  IMAD.HI R25, R21, 0x2, RZ ;  /* 0x0000000215197827 */ /* 0x000fe200078e02ff */
[----:B------:R-:W-:-:S03]  /*bc30*/  F2FP.BF16.F32.PACK_AB R16, R78, R73 ;  /* 0x000000494e10723e */ /* 0x000fc600000010ff */
[----:B------:R-:W-:Y:S01]  /*bc40*/  FMUL R36, R68, R36 ;  /* 0x0000002444247220 */ /* 0x000fe20000400000 */
[----:B------:R-:W-:Y:S01]  /*bc50*/  F2FP.BF16.F32.PACK_AB R15, R27, R30 ;  /* 0x0000001e1b0f723e */ /* 0x000fe200000010ff */
[----:B------:R-:W-:Y:S01]  /*bc60*/  IMAD R78, R3, 0x4, R76 ;  /* 0x00000004034e7824 */ /* 0x000fe200078e024c */
[----:B------:R-:W-:Y:S01]  /*bc70*/  F2FP.BF16.F32.PACK_AB R19, R32, R31 ;  /* 0x0000001f2013723e */ /* 0x000fe200000010ff */
[----:B-1----:R-:W-:Y:S02]  /*bc80*/  IMAD.SHL.U32 R5, R20, 0x2, RZ ;  /* 0x0000000214057824 */ /* 0x002fe400078e00ff */
[----:B------:R-:W-:Y:S01]  /*bc90*/  FMUL R37, R68, R37 ;  /* 0x0000002544257220 */ /* 0x000fe20000400000 */
[----:B------:R-:W-:Y:S01]  /*bca0*/  IMAD.HI R20, R20, 0x2, RZ ;  /* 0x0000000214147827 */ /* 0x000fe200078e02ff */
[----:B------:R-:W-:Y:S03]  /*bcb0*/  STS.128 [R75+0x400], R8 ;  /* 0x000400084b007388 */ /* 0x000fe60000000c00 */
[----:B------:R-:W-:Y:S01]  /*bcc0*/  @P2 FMUL R47, R47, 0.25 ;  /* 0x3e8000002f2f2820 */ /* 0x000fe20000400000 */
[----:B0-----:R-:W-:Y:S01]  /*bcd0*/  IADD3 R24, P0, P1, R24, R28, R5 ;  /* 0x0000001c18187210 */ /* 0x001fe2000791e005 */
[----:B------:R-:W-:Y:S01]  /*bce0*/  FMUL R45, R68, R45 ;  /* 0x0000002d442d7220 */ /* 0x000fe20000400000 */
[----:B------:R-:W-:Y:S01]  /*bcf0*/  STS.128 [R75+0x800], R12 ;  /* 0x0008000c4b007388 */ /* 0x000fe20000000c00 */
[----:B------:R-:W-:Y:S01]  /*bd00*/  F2FP.BF16.F32.PACK_AB R21, R80, R41 ;  /* 0x000000295015723e */ /* 0x000fe200000010ff */
[----:B------:R-:W-:Y:S01]  /*bd10*/  IMAD R80, R3, 0x4, R78 ;  /* 0x0000000403507824 */ /* 0x000fe200078e024e */
[----:B------:R-:W-:Y:S01]  /*bd20*/  IADD3.X R25, PT, PT, R25, R29, R20, P0, P1 ;  /* 0x0000001d19197210 */ /* 0x000fe200007e2414 */
[----:B------:R-:W-:Y:S01]  /*bd30*/  STS.128 [R75+0xc00], R16 ;  /* 0x000c00104b007388 */ /* 0x000fe20000000c00 */
[----:B------:R-:W-:Y:S01]  /*bd40*/  F2FP.BF16.F32.PACK_AB R20, R33, R36 ;  /* 0x000000242114723e */ /* 0x000fe200000010ff */
[----:B------:R-:W-:Y:S01]  /*bd50*/  @!P4 FMUL R47, R47, 16777216 ;  /* 0x4b8000002f2fc820 */ /* 0x000fe20000400000 */
[----:B------:R-:W-:Y:S01]  /*bd60*/  F2FP.BF16.F32.PACK_AB R36, R34, R37 ;  /* 0x000000252224723e */ /* 0x000fe200000010ff */
[----:B------:R-:W-:Y:S01]  /*bd70*/  @P2 FMUL R38, R38, 0.25 ;  /* 0x3e80000026262820 */ /* 0x000fe20000400000 */
[----:B------:R-:W-:Y:S01]  /*bd80*/  F2FP.BF16.F32.PACK_AB R37, R82, R45 ;  /* 0x0000002d5225723e */ /* 0x000fe200000010ff */
[----:B------:R-:W-:Y:S01]  /*bd90*/  @P2 FMUL R39, R39, 0.25 ;  /* 0x3e80000027272820 */ /* 0x000fe20000400000 */
[----:B------:R-:W-:Y:S01]  /*bda0*/  @P2 FMUL R53, R53, 0.25 ;  /* 0x3e80000035352820 */ /* 0x000fe20000400000 */
[----:B------:R-:W-:Y:S01]  /*bdb0*/  @P2 FMUL R55, R55, 0.25 ;  /* 0x3e80000037372820 */ /* 0x000fe20000400000 */
[----:B------:R-:W-:Y:S01]  /*bdc0*/  @P2 FMUL R61, R61, 0.25 ;  /* 0x3e8000003d3d2820 */ /* 0x000fe20000400000 */
[----:B------:R-:W-:Y:S01]  /*bdd0*/  @P2 FMUL R63, R63, 0.25 ;  /* 0x3e8000003f3f2820 */ /* 0x000fe20000400000 */
[----:B------:R-:W-:Y:S01]  /*bde0*/  @P2 FMUL R65, R65, 0.25 ;  /* 0x3e80000041412820 */ /* 0x000fe20000400000 */
[----:B------:R-:W-:Y:S01]  /*bdf0*/  @P2 FMUL R67, R67, 0.25 ;  /* 0x3e80000043432820 */ /* 0x000fe20000400000 */
[----:B------:R-:W-:-:S02]  /*be00*/  IMAD R82, R3, 0x4, R80 ;  /* 0x0000000403527824 */ /* 0x000fc400078e0250 */
[----:B------:R-:W-:Y:S01]  /*be10*/  FMUL R47, R68, R47 ;  /* 0x0000002f442f7220 */ /* 0x000fe20000400000 */
[----:B------:R-:W-:Y:S01]  /*be20*/  F2FP.BF16.F32.PACK_AB R105, R84, R43 ;  /* 0x0000002b5469723e */ /* 0x000fe200000010ff */
[----:B------:R-:W-:Y:S01]  /*be30*/  @!P4 FMUL R38, R38, 16777216 ;  /* 0x4b8000002626c820 */ /* 0x000fe20000400000 */
[----:B------:R-:W-:Y:S01]  /*be40*/  @!P4 FMUL R39, R39, 16777216 ;  /* 0x4b8000002727c820 */ /* 0x000fe20000400000 */
[----:B------:R-:W-:Y:S01]  /*be50*/  @!P4 FMUL R53, R53, 16777216 ;  /* 0x4b8000003535c820 */ /* 0x000fe20000400000 */
[----:B------:R-:W-:Y:S01]  /*be60*/  @!P4 FMUL R55, R55, 16777216 ;  /* 0x4b8000003737c820 */ /* 0x000fe20000400000 */
[----:B------:R-:W-:Y:S01]  /*be70*/  @!P4 FMUL R61, R61, 16777216 ;  /* 0x4b8000003d3dc820 */ /* 0x000fe20000400000 */
[----:B------:R-:W-:Y:S01]  /*be80*/  @!P4 FMUL R63, R63, 16777216 ;  /* 0x4b8000003f3fc820 */ /* 0x000fe20000400000 */
[----:B------:R-:W-:Y:S01]  /*be90*/  @!P4 FMUL R65, R65, 16777216 ;  /* 0x4b8000004141c820 */ /* 0x000fe20000400000 */
[----:B------:R-:W-:Y:S01]  /*bea0*/  @!P4 FMUL R67, R67, 16777216 ;  /* 0x4b8000004343c820 */ /* 0x000fe20000400000 */
[C---:B------:R-:W-:Y:S01]  /*beb0*/  IMAD R84, R3.reuse, 0x4, R82 ;  /* 0x0000000403547824 */ /* 0x040fe200078e0252 */
[----:B------:R-:W-:Y:S01]  /*bec0*/  F2FP.BF16.F32.PACK_AB R109, R86, R47 ;  /* 0x0000002f566d723e */ /* 0x000fe200000010ff */
[C---:B------:R-:W-:Y:S01]  /*bed0*/  FMUL R38, R68.reuse, R38 ;  /* 0x0000002644267220 */ /* 0x040fe20000400000 */
[C---:B------:R-:W-:Y:S01]  /*bee0*/  FMUL R39, R68.reuse, R39 ;  /* 0x0000002744277220 */ /* 0x040fe20000400000 */
[C---:B------:R-:W-:Y:S01]  /*bef0*/  FMUL R53, R68.reuse, R53 ;  /* 0x0000003544357220 */ /* 0x040fe20000400000 */
[C---:B------:R-:W-:Y:S01]  /*bf00*/  FMUL R55, R68.reuse, R55 ;  /* 0x0000003744377220 */ /* 0x040fe20000400000 */
[C---:B------:R-:W-:Y:S01]  /*bf10*/  FMUL R61, R68.reuse, R61 ;  /* 0x0000003d443d7220 */ /* 0x040fe20000400000 */
[C---:B------:R-:W-:Y:S01]  /*bf20*/  FMUL R63, R68.reuse, R63 ;  /* 0x0000003f443f7220 */ /* 0x040fe20000400000 */
[C---:B------:R-:W-:Y:S01]  /*bf30*/  FMUL R98, R68.reuse, R65 ;  /* 0x0000004144627220 */ /* 0x040fe20000400000 */
[----:B------:R-:W-:Y:S01]  /*bf40*/  FMUL R102, R68, R67 ;  /* 0x0000004344667220 */ /* 0x000fe20000400000 */
[----:B------:R-:W-:Y:S01]  /*bf50*/  IMAD R86, R3, 0x4, R84 ;  /* 0x0000000403567824 */ /* 0x000fe200078e0254 */
[----:B------:R-:W-:-:S02]  /*bf60*/  LOP3.LUT R68, R161, 0xff, RZ, 0xc0, !PT ;  /* 0x000000ffa1447812 */ /* 0x000fc400078ec0ff */
[----:B------:R-:W-:Y:S01]  /*bf70*/  F2FP.BF16.F32.PACK_AB R22, R88, R49 ;  /* 0x000000315816723e */ /* 0x000fe200000010ff */
[----:B------:R-:W-:Y:S01]  /*bf80*/  BAR.SYNC.DEFER_BLOCKING 0x0 ;  /* 0x0000000000007b1d */ /* 0x000fe20000010000 */
[----:B------:R-:W-:Y:S01]  /*bf90*/  IMAD R88, R3, 0x4, R86 ;  /* 0x0000000403587824 */ /* 0x000fe200078e0256 */
[----:B------:R-:W-:Y:S02]  /*bfa0*/  LEA R90, R68, UR4, 0x4 ;  /* 0x00000004445a7c11 */ /* 0x000fe4000f8e20ff */
[----:B------:R-:W-:Y:S02]  /*bfb0*/  F2FP.BF16.F32.PACK_AB R104, R35, R38 ;  /* 0x000000262368723e */ /* 0x000fe400000010ff */
[----:B------:R-:W-:Y:S01]  /*bfc0*/  F2FP.BF16.F32.PACK_AB R38, R92, R53 ;  /* 0x000000355c26723e */ /* 0x000fe200000010ff */
[----:B------:R-:W-:Y:S01]  /*bfd0*/  IMAD R92, R3, 0x4, R88 ;  /* 0x00000004035c7824 */ /* 0x000fe200078e0258 */
[----:B------:R-:W-:Y:S02]  /*bfe0*/  LEA R32, P2, R26, R24, 0x1 ;  /* 0x000000181a207211 */ /* 0x000fe400078408ff */
[----:B------:R-:W-:-:S02]  /*bff0*/  F2FP.BF16.F32.PACK_AB R106, R94, R51 ;  /* 0x000000335e6a723e */ /* 0x000fc400000010ff */
[----:B------:R-:W-:Y:S01]  /*c000*/  LEA.HI.X.SX32 R33, R26, R25, 0x1, P2 ;  /* 0x000000191a217211 */ /* 0x000fe200010f0eff */
[C---:B------:R-:W-:Y:S01]  /*c010*/  IMAD R26, R3.reuse, 0x4, R92 ;  /* 0x00000004031a7824 */ /* 0x040fe200078e025c */
[----:B------:R-:W-:Y:S02]  /*c020*/  F2FP.BF16.F32.PACK_AB R110, R96, R55 ;  /* 0x00000037606e723e */ /* 0x000fe400000010ff */
[----:B------:R-:W-:Y:S01]  /*c030*/  F2FP.BF16.F32.PACK_AB R108, R40, R39 ;  /* 0x00000027286c723e */ /* 0x000fe200000010ff */
[C---:B------:R-:W-:Y:S01]  /*c040*/  IMAD R94, R3.reuse, 0x4, R26 ;  /* 0x00000004035e7824 */ /* 0x040fe200078e021a */
[----:B------:R-:W-:Y:S02]  /*c050*/  F2FP.BF16.F32.PACK_AB R39, R98, R61 ;  /* 0x0000003d6227723e */ /* 0x000fe400000010ff */
[----:B------:R-:W-:Y:S01]  /*c060*/  F2FP.BF16.F32.PACK_AB R107, R100, R59 ;  /* 0x0000003b646b723e */ /* 0x000fe200000010ff */
[C---:B------:R-:W-:Y:S01]  /*c070*/  IMAD R96, R3.reuse, 0x4, R94 ;  /* 0x0000000403607824 */ /* 0x040fe200078e025e */
[-C--:B------:R-:W-:Y:S01]  /*c080*/  LEA R28, P0, R70, R24.reuse, 0x1 ;  /* 0x00000018461c7211 */ /* 0x080fe200078008ff */
[----:B------:R-:W0:Y:S02]  /*c090*/  LDS.128 R16, [R90] ;  /* 0x000000005a107984 */ /* 0x000e240000000c00 */
[C---:B------:R-:W-:Y:S01]  /*c0a0*/  IMAD R98, R3.reuse, 0x4, R96 ;  /* 0x0000000403627824 */ /* 0x040fe200078e0260 */
[----:B------:R-:W-:Y:S01]  /*c0b0*/  F2FP.BF16.F32.PACK_AB R111, R102, R63 ;  /* 0x0000003f666f723e */ /* 0x000fe200000010ff */
[----:B------:R-:W-:Y:S02]  /*c0c0*/  LDS.128 R12, [R90+0x1000] ;  /* 0x001000005a0c7984 */ /* 0x000fe40000000c00 */
[C---:B------:R-:W-:Y:S01]  /*c0d0*/  IMAD R100, R3.reuse, 0x4, R98 ;  /* 0x0000000403647824 */ /* 0x040fe200078e0262 */
[----:B------:R-:W-:Y:S01]  /*c0e0*/  LEA.HI.X.SX32 R29, R70, R25, 0x1, P0 ;  /* 0x00000019461d7211 */ /* 0x000fe200000f0eff */
[----:B------:R-:W-:Y:S02]  /*c0f0*/  LDS.128 R8, [R90+0x2000] ;  /* 0x002000005a087984 */ /* 0x000fe40000000c00 */
[----:B------:R-:W-:Y:S01]  /*c100*/  IMAD R102, R3, 0x4, R100 ;  /* 0x0000000403667824 */ /* 0x000fe200078e0264 */
[-C--:B------:R-:W-:Y:S01]  /*c110*/  LEA R30, P1, R72, R24.reuse, 0x1 ;  /* 0x00000018481e7211 */ /* 0x080fe200078208ff */
[----:B------:R-:W-:Y:S01]  /*c120*/  LDS.128 R4, [R90+0x3000] ;  /* 0x003000005a047984 */ /* 0x000fe20000000c00 */
[----:B------:R-:W-:Y:S01]  /*c130*/  BAR.SYNC.DEFER_BLOCKING 0x0 ;  /* 0x0000000000007b1d */ /* 0x000fe20000010000 */
[----:B------:R-:W-:-:S02]  /*c140*/  LEA R34, P0, R74, R24, 0x1 ;  /* 0x000000184a227211 */ /* 0x000fc400078008ff */
[-C--:B------:R-:W-:Y:S02]  /*c150*/  LEA.HI.X.SX32 R31, R72, R25.reuse, 0x1, P1 ;  /* 0x00000019481f7211 */ /* 0x080fe400008f0eff */
[----:B------:R-:W-:Y:S02]  /*c160*/  LEA.HI.X.SX32 R35, R74, R25, 0x1, P0 ;  /* 0x000000194a237211 */ /* 0x000fe400000f0eff */
[----:B------:R-:W-:-:S04]  /*c170*/  LEA R40, P1, R44, R24, 0x1 ;  /* 0x000000182c287211 */ /* 0x000fc800078208ff */
[----:B------:R-:W-:Y:S01]  /*c180*/  LEA.HI.X.SX32 R41, R44, R25, 0x1, P1 ;  /* 0x000000192c297211 */ /* 0x000fe200008f0eff */
[----:B------:R1:W-:Y:S01]  /*c190*/  STS.128 [R75+0x800], R104 ;  /* 0x000800684b007388 */ /* 0x0003e20000000c00 */
[----:B0-----:R-:W-:-:S03]  /*c1a0*/  PRMT R91, R16, 0x7632, R91 ;  /* 0x00007632105b7816 */ /* 0x001fc6000000005b */
[----:B------:R0:W-:Y:S04]  /*c1b0*/  STS.128 [R75+0x400], R36 ;  /* 0x000400244b007388 */ /* 0x0001e80000000c00 */
[----:B------:R2:W-:Y:S04]  /*c1c0*/  STS.128 [R75+0xc00], R108 ;  /* 0x000c006c4b007388 */ /* 0x0005e80000000c00 */
[----:B------:R3:W-:Y:S01]  /*c1d0*/  STS.128 [R75], R20 ;  /* 0x000000144b007388 */ /* 0x0007e20000000c00 */
[----:B-1----:R-:W-:Y:S01]  /*c1e0*/  IMAD R104, R3, 0x4, R102 ;  /* 0x0000000403687824 */ /* 0x002fe200078e0266 */
[----:B------:R-:W-:Y:S01]  /*c1f0*/  BAR.SYNC.DEFER_BLOCKING 0x0 ;  /* 0x0000000000007b1d */ /* 0x000fe20000010000 */
[----:B0-----:R-:W-:-:S02]  /*c200*/  LEA R36, P0, R42, R24, 0x1 ;  /* 0x000000182a247211 */ /* 0x001fc400078008ff */
[C---:B------:R-:W-:Y:S01]  /*c210*/  IMAD R106, R3.reuse, 0x4, R104 ;  /* 0x00000004036a7824 */ /* 0x040fe200078e0268 */
[-C--:B------:R-:W-:Y:S02]  /*c220*/  LEA R38, P2, R46, R24.reuse, 0x1 ;  /* 0x000000182e267211 */ /* 0x080fe400078408ff */
[-C--:B------:R-:W-:Y:S01]  /*c230*/  LEA.HI.X.SX32 R37, R42, R25.reuse, 0x1, P0 ;  /* 0x000000192a257211 */ /* 0x080fe200000f0eff */
[C---:B--2---:R-:W-:Y:S01]  /*c240*/  IMAD R108, R3.reuse, 0x4, R106 ;  /* 0x00000004036c7824 */ /* 0x044fe200078e026a */
[-C--:B------:R-:W-:Y:S02]  /*c250*/  LEA.HI.X.SX32 R39, R46, R25.reuse, 0x1, P2 ;  /* 0x000000192e277211 */ /* 0x080fe400010f0eff */
[-C--:B------:R-:W-:Y:S01]  /*c260*/  LEA R42, P0, R48, R24.reuse, 0x1 ;  /* 0x00000018302a7211 */ /* 0x080fe200078008ff */
[C---:B------:R-:W-:Y:S01]  /*c270*/  IMAD R110, R3.reuse, 0x4, R108 ;  /* 0x00000004036e7824 */ /* 0x040fe200078e026c */
[-C--:B------:R-:W-:Y:S02]  /*c280*/  LEA R46, P1, R50, R24.reuse, 0x1 ;  /* 0x00000018322e7211 */ /* 0x080fe400078208ff */
[----:B------:R-:W-:Y:S01]  /*c290*/  LEA R44, P2, R52, R24, 0x1 ;  /* 0x00000018342c7211 */ /* 0x000fe200078408ff */
[----:B------:R-:W-:Y:S01]  /*c2a0*/  IMAD R112, R3, 0x4, R110 ;  /* 0x0000000403707824 */ /* 0x000fe200078e026e */
[----:B------:R-:W-:-:S02]  /*c2b0*/  LEA.HI.X.SX32 R43, R48, R25, 0x1, P0 ;  /* 0x00000019302b7211 */ /* 0x000fc400000f0eff */
[-C--:B------:R-:W-:Y:S01]  /*c2c0*/  LEA.HI.X.SX32 R47, R50, R25.reuse, 0x1, P1 ;  /* 0x00000019322f7211 */ /* 0x080fe200008f0eff */
[----:B------:R-:W-:Y:S01]  /*c2d0*/  IMAD R114, R3, 0x4, R112 ;  /* 0x0000000403727824 */ /* 0x000fe200078e0270 */
[-C--:B------:R-:W-:Y:S02]  /*c2e0*/  LEA.HI.X.SX32 R45, R52, R25.reuse, 0x1, P2 ;  /* 0x00000019342d7211 */ /* 0x080fe400010f0eff */
[-C--:B------:R-:W-:Y:S01]  /*c2f0*/  LEA R52, P0, R54, R24.reuse, 0x1 ;  /* 0x0000001836347211 */ /* 0x080fe200078008ff */
[----:B------:R-:W0:Y:S01]  /*c300*/  LDS.128 R20, [R90] ;  /* 0x000000005a147984 */ /* 0x000e220000000c00 */
[----:B------:R-:W-:Y:S02]  /*c310*/  LEA R48, P1, R56, R24, 0x1 ;  /* 0x0000001838307211 */ /* 0x000fe400078208ff */
[-C--:B------:R-:W-:Y:S01]  /*c320*/  LEA.HI.X.SX32 R53, R54, R25.reuse, 0x1, P0 ;  /* 0x0000001936357211 */ /* 0x080fe200000f0eff */
[----:B------:R1:W-:Y:S01]  /*c330*/  STG.E.U16 desc[UR8][R28.64], R16 ;  /* 0x000000101c007986 */ /* 0x0003e2000c101508 */
[----:B------:R-:W-:-:S02]  /*c340*/  LEA.HI.X.SX32 R49, R56, R25, 0x1, P1 ;  /* 0x0000001938317211 */ /* 0x000fc400008f0eff */
[-C--:B------:R-:W-:Y:S01]  /*c350*/  LEA R50, P2, R58, R24.reuse, 0x1 ;  /* 0x000000183a327211 */ /* 0x080fe200078408ff */
[----:B------:R2:W-:Y:S01]  /*c360*/  STG.E.U16 desc[UR8][R30.64], R91 ;  /* 0x0000005b1e007986 */ /* 0x0005e2000c101508 */
[-C--:B------:R-:W-:Y:S02]  /*c370*/  LEA R56, P0, R60, R24.reuse, 0x1 ;  /* 0x000000183c387211 */ /* 0x080fe400078008ff */
[----:B------:R-:W-:Y:S01]  /*c380*/  LEA R54, P1, R62, R24, 0x1 ;  /* 0x000000183e367211 */ /* 0x000fe200078208ff */
[----:B------:R4:W-:Y:S01]  /*c390*/  STG.E.U16 desc[UR8][R34.64], R17 ;  /* 0x0000001122007986 */ /* 0x0009e2000c101508 */
[-C--:B------:R-:W-:Y:S02]  /*c3a0*/  LEA.HI.X.SX32 R51, R58, R25.reuse, 0x1, P2 ;  /* 0x000000193a337211 */ /* 0x080fe400010f0eff */
[-C--:B------:R-:W-:Y:S02]  /*c3b0*/  LEA.HI.X.SX32 R57, R60, R25.reuse, 0x1, P0 ;  /* 0x000000193c397211 */ /* 0x080fe400000f0eff */
[----:B------:R-:W-:-:S02]  /*c3c0*/  LEA.HI.X.SX32 R55, R62, R25, 0x1, P1 ;  /* 0x000000193e377211 */ /* 0x000fc400008f0eff */
[-C--:B------:R-:W-:Y:S02]  /*c3d0*/  LEA R58, P0, R64, R24.reuse, 0x1 ;  /* 0x00000018403a7211 */ /* 0x080fe400078008ff */
[----:B------:R-:W-:Y:S02]  /*c3e0*/  LEA R60, P1, R76, R24, 0x1 ;  /* 0x000000184c3c7211 */ /* 0x000fe400078208ff */
[C---:B------:R-:W-:Y:S02]  /*c3f0*/  LEA R116, R3.reuse, R114, 0x2 ;  /* 0x0000007203747211 */ /* 0x040fe400078e10ff */
[-C--:B------:R-:W-:Y:S02]  /*c400*/  LEA.HI.X.SX32 R59, R64, R25.reuse, 0x1, P0 ;  /* 0x00000019403b7211 */ /* 0x080fe400000f0eff */
[----:B------:R-:W-:Y:S01]  /*c410*/  LEA.HI.X.SX32 R61, R76, R25, 0x1, P1 ;  /* 0x000000194c3d7211 */ /* 0x000fe200008f0eff */
[----:B------:R-:W-:Y:S01]  /*c420*/  IMAD R118, R3, 0x4, R116 ;  /* 0x0000000403767824 */ /* 0x000fe200078e0274 */
[----:B------:R-:W-:-:S02]  /*c430*/  LEA R62, P0, R66, R24, 0x1 ;  /* 0x00000018423e7211 */ /* 0x000fc400078008ff */
[-C--:B------:R-:W-:Y:S01]  /*c440*/  LEA R64, P1, R80, R24.reuse, 0x1 ;  /* 0x0000001850407211 */ /* 0x080fe200078208ff */
[C---:B------:R-:W-:Y:S01]  /*c450*/  IMAD R120, R3.reuse, 0x4, R118 ;  /* 0x0000000403787824 */ /* 0x040fe200078e0276 */
[-C--:B------:R-:W-:Y:S02]  /*c460*/  LEA.HI.X.SX32 R63, R66, R25.reuse, 0x1, P0 ;  /* 0x00000019423f7211 */ /* 0x080fe400000f0eff */
[-C--:B------:R-:W-:Y:S01]  /*c470*/  LEA.HI.X.SX32 R65, R80, R25.reuse, 0x1, P1 ;  /* 0x0000001950417211 */ /* 0x080fe200008f0eff */
[----:B------:R-:W-:Y:S01]  /*c480*/  IMAD R122, R3, 0x4, R120 ;  /* 0x00000004037a7824 */ /* 0x000fe200078e0278 */
[-C--:B------:R-:W-:Y:S02]  /*c490*/  LEA R70, P0, R78, R24.reuse, 0x1 ;  /* 0x000000184e467211 */ /* 0x080fe400078008ff */
[----:B------:R-:W-:Y:S02]  /*c4a0*/  LEA R74, P1, R86, R24, 0x1 ;  /* 0x00000018564a7211 */ /* 0x000fe400078208ff */
[----:B------:R-:W-:-:S02]  /*c4b0*/  LEA.HI.X.SX32 R71, R78, R25, 0x1, P0 ;  /* 0x000000194e477211 */ /* 0x000fc400000f0eff */
[-C--:B---3--:R-:W-:Y:S02]  /*c4c0*/  LEA.HI.X.SX32 R75, R86, R25.reuse, 0x1, P1 ;  /* 0x00000019564b7211 */ /* 0x088fe400008f0eff */
[-C--:B------:R-:W-:Y:S02]  /*c4d0*/  LEA R78, P1, R26, R24.reuse, 0x1 ;  /* 0x000000181a4e7211 */ /* 0x080fe400078208ff */
[-C--:B------:R-:W-:Y:S02]  /*c4e0*/  LEA R66, P2, R82, R24.reuse, 0x1 ;  /* 0x0000001852427211 */ /* 0x080fe400078408ff */
[-C--:B------:R-:W-:Y:S01]  /*c4f0*/  LEA.HI.X.SX32 R79, R26, R25.reuse, 0x1, P1 ;  /* 0x000000191a4f7211 */ /* 0x080fe200008f0eff */
[C---:B------:R-:W-:Y:S01]  /*c500*/  IMAD R26, R3.reuse, 0x4, R122 ;  /* 0x00000004031a7824 */ /* 0x040fe200078e027a */
[----:B------:R-:W-:Y:S02]  /*c510*/  LEA.HI.X.SX32 R67, R82, R25, 0x1, P2 ;  /* 0x0000001952437211 */ /* 0x000fe400010f0eff */
[-C--:B------:R-:W-:Y:S01]  /*c520*/  LEA R72, P2, R88, R24.reuse, 0x1 ;  /* 0x0000001858487211 */ /* 0x080fe200078408ff */
[----:B------:R-:W-:Y:S01]  /*c530*/  IMAD R124, R3, 0x4, R26 ;  /* 0x00000004037c7824 */ /* 0x000fe200078e021a */
[----:B------:R-:W-:-:S02]  /*c540*/  LEA R76, P0, R84, R24, 0x1 ;  /* 0x00000018544c7211 */ /* 0x000fc400078008ff */
[-C--:B------:R-:W-:Y:S01]  /*c550*/  LEA.HI.X.SX32 R73, R88, R25.reuse, 0x1, P2 ;  /* 0x0000001958497211 */ /* 0x080fe200010f0eff */
[C---:B------:R-:W-:Y:S01]  /*c560*/  IMAD R126, R3.reuse, 0x4, R124 ;  /* 0x00000004037e7824 */ /* 0x040fe200078e027c */
        /* <DEDUP_REMOVED lines=10> */
[----:B------:R-:W-:Y:S01]  /*c610*/  LEA R94, P2, R106, R24, 0x1 ;  /* 0x000000186a5e7211 */ /* 0x000fe200078408ff */
[C---:B------:R-:W-:Y:S01]  /*c620*/  IMAD R134, R3.reuse, 0x4, R132 ;  /* 0x0000000403867824 */ /* 0x040fe200078e0284 */
[-C--:B------:R-:W-:Y:S02]  /*c630*/  LEA.HI.X.SX32 R81, R92, R25.reuse, 0x1, P0 ;  /* 0x000000195c517211 */ /* 0x080fe400000f0eff */
[-C--:B------:R-:W-:Y:S01]  /*c640*/  LEA.HI.X.SX32 R89, R98, R25.reuse, 0x1, P1 ;  /* 0x0000001962597211 */ /* 0x080fe200008f0eff */
[----:B------:R-:W-:Y:S01]  /*c650*/  IMAD R136, R3, 0x4, R134 ;  /* 0x0000000403887824 */ /* 0x000fe200078e0286 */
[----:B------:R-:W-:-:S02]  /*c660*/  LEA.HI.X.SX32 R95, R106, R25, 0x1, P2 ;  /* 0x000000196a5f7211 */ /* 0x000fc400010f0eff */
[-C--:B------:R-:W-:Y:S01]  /*c670*/  LEA R92, P1, R104, R24.reuse, 0x1 ;  /* 0x00000018685c7211 */ /* 0x080fe200078208ff */
[C---:B------:R-:W-:Y:S01]  /*c680*/  IMAD R138, R3.reuse, 0x4, R136 ;  /* 0x00000004038a7824 */ /* 0x040fe200078e0288 */
[-C--:B------:R-:W-:Y:S02]  /*c690*/  LEA R98, P2, R112, R24.reuse, 0x1 ;  /* 0x0000001870627211 */ /* 0x080fe400078408ff */
[-C--:B------:R-:W-:Y:S01]  /*c6a0*/  LEA R84, P0, R96, R24.reuse, 0x1 ;  /* 0x0000001860547211 */ /* 0x080fe200078008ff */
[----:B------:R-:W-:Y:S01]  /*c6b0*/  IMAD R140, R3, 0x4, R138 ;  /* 0x00000004038c7824 */ /* 0x000fe200078e028a */
[-C--:B------:R-:W-:Y:S02]  /*c6c0*/  LEA.HI.X.SX32 R93, R104, R25.reuse, 0x1, P1 ;  /* 0x00000019685d7211 */ /* 0x080fe400008f0eff */
[----:B------:R-:W-:Y:S02]  /*c6d0*/  LEA.HI.X.SX32 R99, R112, R25, 0x1, P2 ;  /* 0x0000001970637211 */ /* 0x000fe400010f0eff */
[----:B------:R-:W-:-:S02]  /*c6e0*/  LEA R100, P1, R110, R24, 0x1 ;  /* 0x000000186e647211 */ /* 0x000fc400078208ff */
[-C--:B------:R-:W-:Y:S02]  /*c6f0*/  LEA R104, P2, R118, R24.reuse, 0x1 ;  /* 0x0000001876687211 */ /* 0x080fe400078408ff */
[-C--:B------:R-:W-:Y:S02]  /*c700*/  LEA.HI.X.SX32 R85, R96, R25.reuse, 0x1, P0 ;  /* 0x0000001960557211 */ /* 0x080fe400000f0eff */
[-C--:B------:R-:W-:Y:S02]  /*c710*/  LEA R96, P0, R102, R24.reuse, 0x1 ;  /* 0x0000001866607211 */ /* 0x080fe400078008ff */
[-C--:B------:R-:W-:Y:S02]  /*c720*/  LEA.HI.X.SX32 R101, R110, R25.reuse, 0x1, P1 ;  /* 0x000000196e657211 */ /* 0x080fe400008f0eff */
[----:B------:R-:W-:Y:S02]  /*c730*/  LEA.HI.X.SX32 R105, R118, R25, 0x1, P2 ;  /* 0x0000001976697211 */ /* 0x000fe400010f0eff */
[----:B------:R-:W-:-:S02]  /*c740*/  LEA R110, P2, R26, R24, 0x1 ;  /* 0x000000181a6e7211 */ /* 0x000fc400078408ff */
[-C--:B------:R-:W-:Y:S02]  /*c750*/  LEA.HI.X.SX32 R97, R102, R25.reuse, 0x1, P0 ;  /* 0x0000001966617211 */ /* 0x080fe400000f0eff */
        /* <DEDUP_REMOVED lines=9> */
[-C--:B------:R-:W-:Y:S02]  /*c7f0*/  LEA.HI.X.SX32 R107, R116, R25.reuse, 0x1, P1 ;  /* 0x00000019746b7211 */ /* 0x080fe400008f0eff */
[-C--:B------:R-:W-:Y:S01]  /*c800*/  LEA R114, P0, R120, R24.reuse, 0x1 ;  /* 0x0000001878727211 */ /* 0x080fe200078008ff */
[C---:B------:R-:W-:Y:S01]  /*c810*/  IMAD R146, R3.reuse, 0x4, R144 ;  /* 0x0000000403927824 */ /* 0x040fe200078e0290 */
[----:B------:R-:W-:Y:S02]  /*c820*/  LEA R112, P1, R122, R24, 0x1 ;  /* 0x000000187a707211 */ /* 0x000fe400078208ff */
[-C--:B------:R-:W-:Y:S01]  /*c830*/  LEA.HI.X.SX32 R115, R120, R25.reuse, 0x1, P0 ;  /* 0x0000001978737211 */ /* 0x080fe200000f0eff */
[----:B------:R-:W-:Y:S01]  /*c840*/  IMAD R148, R3, 0x4, R146 ;  /* 0x0000000403947824 */ /* 0x000fe200078e0292 */
[----:B------:R-:W-:-:S02]  /*c850*/  LEA.HI.X.SX32 R113, R122, R25, 0x1, P1 ;  /* 0x000000197a717211 */ /* 0x000fc400008f0eff */
[-C--:B------:R-:W-:Y:S01]  /*c860*/  LEA R120, P0, R124, R24.reuse, 0x1 ;  /* 0x000000187c787211 */ /* 0x080fe200078008ff */
[----:B------:R-:W-:Y:S01]  /*c870*/  IMAD R150, R3, 0x4, R148 ;  /* 0x0000000403967824 */ /* 0x000fe200078e0294 */
[-C--:B------:R-:W-:Y:S02]  /*c880*/  LEA R116, P1, R126, R24.reuse, 0x1 ;  /* 0x000000187e747211 */ /* 0x080fe400078208ff */
[-C--:B------:R-:W-:Y:S02]  /*c890*/  LEA.HI.X.SX32 R121, R124, R25.reuse, 0x1, P0 ;  /* 0x000000197c797211 */ /* 0x080fe400000f0eff */
[----:B------:R-:W-:Y:S02]  /*c8a0*/  LEA.HI.X.SX32 R117, R126, R25, 0x1, P1 ;  /* 0x000000197e757211 */ /* 0x000fe400008f0eff */
[-C--:B------:R-:W-:Y:S02]  /*c8b0*/  LEA R118, P2, R128, R24.reuse, 0x1 ;  /* 0x0000001880767211 */ /* 0x080fe400078408ff */
[----:B------:R-:W-:-:S02]  /*c8c0*/  LEA R126, P0, R130, R24, 0x1 ;  /* 0x00000018827e7211 */ /* 0x000fc400078008ff */
[-C--:B------:R-:W-:Y:S02]  /*c8d0*/  LEA R124, P1, R132, R24.reuse, 0x1 ;  /* 0x00000018847c7211 */ /* 0x080fe400078208ff */
[-C--:B------:R-:W-:Y:S02]  /*c8e0*/  LEA.HI.X.SX32 R119, R128, R25.reuse, 0x1, P2 ;  /* 0x0000001980777211 */ /* 0x080fe400010f0eff */
[-C--:B------:R-:W-:Y:S02]  /*c8f0*/  LEA.HI.X.SX32 R127, R130, R25.reuse, 0x1, P0 ;  /* 0x00000019827f7211 */ /* 0x080fe400000f0eff */
[----:B------:R-:W-:Y:S02]  /*c900*/  LEA.HI.X.SX32 R125, R132, R25, 0x1, P1 ;  /* 0x00000019847d7211 */ /* 0x000fe400008f0eff */
[-C--:B------:R-:W-:Y:S02]  /*c910*/  LEA R122, P2, R134, R24.reuse, 0x1 ;  /* 0x00000018867a7211 */ /* 0x080fe400078408ff */
[----:B------:R-:W-:-:S02]  /*c920*/  LEA R132, P0, R136, R24, 0x1 ;  /* 0x0000001888847211 */ /* 0x000fc400078008ff */
[C---:B------:R-:W-:Y:S02]  /*c930*/  LEA R152, R3.reuse, R150, 0x2 ;  /* 0x0000009603987211 */ /* 0x040fe400078e10ff */
[-C--:B------:R-:W-:Y:S02]  /*c940*/  LEA.HI.X.SX32 R123, R134, R25.reuse, 0x1, P2 ;  /* 0x00000019867b7211 */ /* 0x080fe400010f0eff */
[-C--:B------:R-:W-:Y:S01]  /*c950*/  LEA.HI.X.SX32 R133, R136, R25.reuse, 0x1, P0 ;  /* 0x0000001988857211 */ /* 0x080fe200000f0eff */
[C---:B------:R-:W-:Y:S01]  /*c960*/  IMAD R154, R3.reuse, 0x4, R152 ;  /* 0x00000004039a7824 */ /* 0x040fe200078e0298 */
[-C--:B------:R-:W-:Y:S02]  /*c970*/  LEA R134, P0, R26, R24.reuse, 0x1 ;  /* 0x000000181a867211 */ /* 0x080fe400078008ff */
[-C--:B------:R-:W-:Y:S02]  /*c980*/  LEA R130, P1, R138, R24.reuse, 0x1 ;  /* 0x000000188a827211 */ /* 0x080fe400078208ff */
[----:B------:R-:W-:Y:S01]  /*c990*/  LEA.HI.X.SX32 R135, R26, R25, 0x1, P0 ;  /* 0x000000191a877211 */ /* 0x000fe200000f0eff */
        /* <DEDUP_REMOVED lines=14> */
[----:B------:R-:W-:Y:S02]  /*ca80*/  LEA R142, P2, R150, R24, 0x1 ;  /* 0x00000018968e7211 */ /* 0x000fe400078408ff */
[-C--:B------:R-:W-:Y:S02]  /*ca90*/  LEA.HI.X.SX32 R145, R146, R25.reuse, 0x1, P0 ;  /* 0x0000001992917211 */ /* 0x080fe400000f0eff */
[-C--:B------:R-:W-:Y:S02]  /*caa0*/  LEA.HI.X.SX32 R141, R148, R25.reuse, 0x1, P1 ;  /* 0x00000019948d7211 */ /* 0x080fe400008f0eff */
[----:B------:R-:W-:-:S02]  /*cab0*/  LEA.HI.X.SX32 R143, R150, R25, 0x1, P2 ;  /* 0x00000019968f7211 */ /* 0x000fc400010f0eff */
[-C--:B------:R-:W-:Y:S02]  /*cac0*/  LEA R150, P0, R152, R24.reuse, 0x1 ;  /* 0x0000001898967211 */ /* 0x080fe400078008ff */
[-C--:B------:R-:W-:Y:S02]  /*cad0*/  LEA R148, P1, R154, R24.reuse, 0x1 ;  /* 0x000000189a947211 */ /* 0x080fe400078208ff */
[----:B------:R-:W-:Y:S02]  /*cae0*/  LEA R146, P2, R26, R24, 0x1 ;  /* 0x000000181a927211 */ /* 0x000fe400078408ff */
[-C--:B------:R-:W-:Y:S02]  /*caf0*/  LEA.HI.X.SX32 R151, R152, R25.reuse, 0x1, P0 ;  /* 0x0000001998977211 */ /* 0x080fe400000f0eff */
[-C--:B------:R-:W-:Y:S02]  /*cb00*/  LEA.HI.X.SX32 R149, R154, R25.reuse, 0x1, P1 ;  /* 0x000000199a957211 */ /* 0x080fe400008f0eff */
[----:B------:R-:W-:-:S02]  /*cb10*/  LEA.HI.X.SX32 R147, R26, R25, 0x1, P2 ;  /* 0x000000191a937211 */ /* 0x000fc400010f0eff */
[-C--:B------:R-:W-:Y:S02]  /*cb20*/  LEA R156, P0, R160, R24.reuse, 0x1 ;  /* 0x00000018a09c7211 */ /* 0x080fe400078008ff */
[-C--:B------:R-:W-:Y:S02]  /*cb30*/  LEA R158, P1, R162, R24.reuse, 0x1 ;  /* 0x00000018a29e7211 */ /* 0x080fe400078208ff */
[-C--:B------:R-:W-:Y:S02]  /*cb40*/  LEA R152, P2, R164, R24.reuse, 0x1 ;  /* 0x00000018a4987211 */ /* 0x080fe400078408ff */
[----:B------:R-:W-:Y:S02]  /*cb50*/  LEA R154, P3, R3, R24, 0x1 ;  /* 0x00000018039a7211 */ /* 0x000fe400078608ff */
[-C--:B------:R-:W-:Y:S02]  /*cb60*/  LEA.HI.X.SX32 R157, R160, R25.reuse, 0x1, P0 ;  /* 0x00000019a09d7211 */ /* 0x080fe400000f0eff */
[----:B------:R-:W-:-:S02]  /*cb70*/  LEA.HI.X.SX32 R159, R162, R25, 0x1, P1 ;  /* 0x00000019a29f7211 */ /* 0x000fc400008f0eff */
[-C--:B------:R-:W-:Y:S02]  /*cb80*/  LEA.HI.X.SX32 R153, R164, R25.reuse, 0x1, P2 ;  /* 0x00000019a4997211 */ /* 0x080fe400010f0eff */
[----:B------:R-:W-:Y:S02]  /*cb90*/  LEA.HI.X.SX32 R155, R3, R25, 0x1, P3 ;  /* 0x00000019039b7211 */ /* 0x000fe400018f0eff */
[----:B------:R-:W3:Y:S01]  /*cba0*/  LDS.128 R24, [R90+0x1000] ;  /* 0x001000005a187984 */ /* 0x000ee20000000c00 */
[----:B------:R-:W-:Y:S02]  /*cbb0*/  PRMT R3, R17, 0x7632, R3 ;  /* 0x0000763211037816 */ /* 0x000fe40000000003 */
[----:B-1----:R-:W-:Y:S02]  /*cbc0*/  PRMT R29, R18, 0x7632, R29 ;  /* 0x00007632121d7816 */ /* 0x002fe4000000001d */
[----:B--2---:R-:W-:Y:S01]  /*cbd0*/  PRMT R31, R19, 0x7632, R31 ;  /* 0x00007632131f7816 */ /* 0x004fe2000000001f */
[----:B------:R1:W-:Y:S01]  /*cbe0*/  STG.E.U16 desc[UR8][R32.64], R3 ;  /* 0x0000000320007986 */ /* 0x0003e2000c101508 */
[----:B0-----:R-:W-:-:S02]  /*cbf0*/  PRMT R16, R20, 0x7632, R16 ;  /* 0x0000763214107816 */ /* 0x001fc40000000010 */
[----:B----4-:R-:W-:Y:S01]  /*cc00*/  PRMT R17, R21, 0x7632, R17 ;  /* 0x0000763215117816 */ /* 0x010fe20000000011 */
[----:B------:R0:W-:Y:S01]  /*cc10*/  STG.E.U16 desc[UR8][R36.64], R18 ;  /* 0x0000001224007986 */ /* 0x0001e2000c101508 */
[----:B------:R-:W-:Y:S02]  /*cc20*/  PRMT R28, R22, 0x7632, R28 ;  /* 0x00007632161c7816 */ /* 0x000fe4000000001c */
[----:B------:R-:W-:Y:S01]  /*cc30*/  PRMT R30, R12, 0x7632, R30 ;  /* 0x000076320c1e7816 */ /* 0x000fe2000000001e */
[----:B------:R2:W-:Y:S01]  /*cc40*/  STG.E.U16 desc[UR8][R40.64], R29 ;  /* 0x0000001d28007986 */ /* 0x0005e2000c101508 */
[----:B------:R-:W-:-:S03]  /*cc50*/  ISETP.GE.U32.AND P0, PT, R68, 0x40, PT ;  /* 0x000000404400780c */ /* 0x000fc60003f06070 */
[----:B------:R4:W-:Y:S01]  /*cc60*/  STG.E.U16 desc[UR8][R38.64], R19 ;  /* 0x0000001326007986 */ /* 0x0009e2000c101508 */
[----:B-1----:R-:W-:Y:S02]  /*cc70*/  PRMT R32, R13, 0x7632, R32 ;  /* 0x000076320d207816 */ /* 0x002fe40000000020 */
[----:B------:R-:W-:Y:S01]  /*cc80*/  PRMT R3, R6, 0x7632, R3 ;  /* 0x0000763206037816 */ /* 0x000fe20000000003 */
[----:B------:R1:W-:Y:S01]  /*cc90*/  STG.E.U16 desc[UR8][R42.64], R31 ;  /* 0x0000001f2a007986 */ /* 0x0003e2000c101508 */
[----:B0-----:R-:W-:-:S03]  /*cca0*/  PRMT R36, R15, 0x7632, R36 ;  /* 0x000076320f247816 */ /* 0x001fc60000000024 */
[----:B------:R0:W-:Y:S01]  /*ccb0*/  STG.E.U16 desc[UR8][R46.64], R20 ;  /* 0x000000142e007986 */ /* 0x0001e2000c101508 */
[----:B--2---:R-:W-:-:S03]  /*ccc0*/  PRMT R29, R23, 0x7632, R29 ;  /* 0x00007632171d7816 */ /* 0x004fc6000000001d */
[----:B------:R-:W-:Y:S01]  /*ccd0*/  STG.E.U16 desc[UR8][R44.64], R16 ;  /* 0x000000102c007986 */ /* 0x000fe2000c101508 */
[----:B----4-:R-:W-:-:S03]  /*cce0*/  PRMT R38, R14, 0x7632, R38 ;  /* 0x000076320e267816 */ /* 0x010fc60000000026 */
[----:B------:R2:W-:Y:S04]  /*ccf0*/  STG.E.U16 desc[UR8][R52.64], R21 ;  /* 0x0000001534007986 */ /* 0x0005e8000c101508 */
[----:B------:R4:W-:Y:S01]  /*cd00*/  STG.E.U16 desc[UR8][R48.64], R17 ;  /* 0x0000001130007986 */ /* 0x0009e2000c101508 */
[----:B---3--:R-:W-:-:S03]  /*cd10*/  PRMT R39, R24, 0x7632, R39 ;  /* 0x0000763218277816 */ /* 0x008fc60000000027 */
[----:B------:R3:W-:Y:S01]  /*cd20*/  STG.E.U16 desc[UR8][R50.64], R22 ;  /* 0x0000001632007986 */ /* 0x0007e2000c101508 */
[----:B-1----:R-:W-:Y:S02]  /*cd30*/  PRMT R42, R25, 0x7632, R42 ;  /* 0x00007632192a7816 */ /* 0x002fe4000000002a */
[----:B------:R-:W-:Y:S01]  /*cd40*/  PRMT R43, R26, 0x7632, R43 ;  /* 0x000076321a2b7816 */ /* 0x000fe2000000002b */
[----:B------:R1:W-:Y:S01]  /*cd50*/  STG.E.U16 desc[UR8][R56.64], R28 ;  /* 0x0000001c38007986 */ /* 0x0003e2000c101508 */
[----:B0-----:R-:W-:Y:S02]  /*cd60*/  PRMT R46, R27, 0x7632, R46 ;  /* 0x000076321b2e7816 */ /* 0x001fe4000000002e */
[----:B--2---:R-:W-:Y:S01]  /*cd70*/  PRMT R53, R10, 0x7632, R53 ;  /* 0x000076320a357816 */ /* 0x004fe20000000035 */
[----:B------:R-:W0:Y:S01]  /*cd80*/  LDS.128 R16, [R90+0x2000] ;  /* 0x002000005a107984 */ /* 0x000e220000000c00 */
[----:B----4-:R-:W-:-:S03]  /*cd90*/  PRMT R49, R9, 0x7632, R49 ;  /* 0x0000763209317816 */ /* 0x010fc60000000031 */
[----:B------:R-:W-:Y:S01]  /*cda0*/  STG.E.U16 desc[UR8][R54.64], R23 ;  /* 0x0000001736007986 */ /* 0x000fe2000c101508 */
[----:B---3--:R-:W-:-:S03]  /*cdb0*/  PRMT R51, R8, 0x7632, R51 ;  /* 0x0000763208337816 */ /* 0x008fc60000000033 */
[----:B------:R-:W-:Y:S01]  /*cdc0*/  STG.E.U16 desc[UR8][R58.64], R29 ;  /* 0x0000001d3a007986 */ /* 0x000fe2000c101508 */
[----:B-1----:R-:W-:-:S03]  /*cdd0*/  PRMT R57, R11, 0x7632, R57 ;  /* 0x000076320b397816 */ /* 0x002fc60000000039 */
[----:B------:R-:W-:Y:S04]  /*cde0*/  STG.E.U16 desc[UR8][R62.64], R12 ;  /* 0x0000000c3e007986 */ /* 0x000fe8000c101508 */
[----:B------:R-:W-:Y:S04]  /*cdf0*/  STG.E.U16 desc[UR8][R60.64], R30 ;  /* 0x0000001e3c007986 */ /* 0x000fe8000c101508 */
[----:B------:R1:W-:Y:S04]  /*ce00*/  STG.E.U16 desc[UR8][R70.64], R13 ;  /* 0x0000000d46007986 */ /* 0x0003e8000c101508 */
[----:B------:R2:W-:Y:S04]  /*ce10*/  STG.E.U16 desc[UR8][R64.64], R32 ;  /* 0x0000002040007986 */ /* 0x0005e8000c101508 */
[----:B------:R3:W-:Y:S04]  /*ce20*/  STG.E.U16 desc[UR8][R66.64], R14 ;  /* 0x0000000e42007986 */ /* 0x0007e8000c101508 */
[----:B------:R-:W-:Y:S01]  /*ce30*/  STG.E.U16 desc[UR8][R76.64], R38 ;  /* 0x000000264c007986 */ /* 0x000fe2000c101508 */
[----:B-1----:R-:W-:-:S03]  /*ce40*/  PRMT R70, R7, 0x7632, R70 ;  /* 0x0000763207467816 */ /* 0x002fc60000000046 */
[----:B------:R-:W-:Y:S01]  /*ce50*/  STG.E.U16 desc[UR8][R74.64], R15 ;  /* 0x0000000f4a007986 */ /* 0x000fe2000c101508 */
[----:B--2---:R-:W-:-:S03]  /*ce60*/  PRMT R65, R4, 0x7632, R65 ;  /* 0x0000763204417816 */ /* 0x004fc60000000041 */
[----:B------:R-:W-:Y:S01]  /*ce70*/  STG.E.U16 desc[UR8][R72.64], R36 ;  /* 0x0000002448007986 */ /* 0x000fe2000c101508 */
[----:B0-----:R-:W-:Y:S02]  /*ce80*/  PRMT R55, R16, 0x7632, R55 ;  /* 0x0000763210377816 */ /* 0x001fe40000000037 */
[----:B------:R-:W-:Y:S01]  /*ce90*/  PRMT R58, R17, 0x7632, R58 ;  /* 0x00007632113a7816 */ /* 0x000fe2000000003a */
[----:B------:R-:W-:Y:S01]  /*cea0*/  STG.E.U16 desc[UR8][R80.64], R24 ;  /* 0x0000001850007986 */ /* 0x000fe2000c101508 */
[----:B------:R-:W-:Y:S02]  /*ceb0*/  PRMT R63, R18, 0x7632, R63 ;  /* 0x00007632123f7816 */ /* 0x000fe4000000003f */
[----:B------:R-:W-:Y:S01]  /*cec0*/  PRMT R61, R19, 0x7632, R61 ;  /* 0x00007632133d7816 */ /* 0x000fe2000000003d */
[----:B------:R-:W-:Y:S01]  /*ced0*/  STG.E.U16 desc[UR8][R78.64], R39 ;  /* 0x000000274e007986 */ /* 0x000fe2000c101508 */
[----:B---3--:R-:W-:-:S03]  /*cee0*/  PRMT R67, R5, 0x7632, R67 ;  /* 0x0000763205437816 */ /* 0x008fc60000000043 */
[----:B------:R-:W-:Y:S04]  /*cef0*/  STG.E.U16 desc[UR8][R82.64], R25 ;  /* 0x0000001952007986 */ /* 0x000fe8000c101508 */
[----:B------:R-:W-:Y:S04]  /*cf00*/  STG.E.U16 desc[UR8][R84.64], R42 ;  /* 0x0000002a54007986 */ /* 0x000fe8000c101508 */
[----:B------:R-:W-:Y:S04]  /*cf10*/  STG.E.U16 desc[UR8][R88.64], R26 ;  /* 0x0000001a58007986 */ /* 0x000fe8000c101508 */
[----:B------:R-:W0:Y:S04]  /*cf20*/  LDS.128 R88, [R90+0x3000] ;  /* 0x003000005a587984 */ /* 0x000e280000000c00 */
[----:B------:R-:W-:Y:S04]  /*cf30*/  STG.E.U16 desc[UR8][R86.64], R43 ;  /* 0x0000002b56007986 */ /* 0x000fe8000c101508 */
[----:B------:R-:W-:Y:S04]  /*cf40*/  STG.E.U16 desc[UR8][R96.64], R27 ;  /* 0x0000001b60007986 */ /* 0x000fe8000c101508 */
[----:B------:R-:W-:Y:S04]  /*cf50*/  STG.E.U16 desc[UR8][R92.64], R46 ;  /* 0x0000002e5c007986 */ /* 0x000fe8000c101508 */
[----:B------:R-:W-:Y:S04]  /*cf60*/  STG.E.U16 desc[UR8][R94.64], R8 ;  /* 0x000000085e007986 */ /* 0x000fe8000c101508 */
[----:B------:R-:W-:Y:S04]  /*cf70*/  STG.E.U16 desc[UR8][R102.64], R51 ;  /* 0x0000003366007986 */ /* 0x000fe8000c101508 */
[----:B------:R1:W-:Y:S04]  /*cf80*/  STG.E.U16 desc[UR8][R100.64], R9 ;  /* 0x0000000964007986 */ /* 0x0003e8000c101508 */
[----:B------:R-:W-:Y:S04]  /*cf90*/  STG.E.U16 desc[UR8][R98.64], R49 ;  /* 0x0000003162007986 */ /* 0x000fe8000c101508 */
[----:B------:R-:W-:Y:S04]  /*cfa0*/  STG.E.U16 desc[UR8][R108.64], R10 ;  /* 0x0000000a6c007986 */ /* 0x000fe8000c101508 */
[----:B------:R-:W-:Y:S01]  /*cfb0*/  STG.E.U16 desc[UR8][R106.64], R53 ;  /* 0x000000356a007986 */ /* 0x000fe2000c101508 */
[----:B-1----:R-:W1:Y:S03]  /*cfc0*/  LDC.64 R8, c[0x0][0x3a0] ;  /* 0x0000e800ff087b82 */ /* 0x002e660000000a00 */
[----:B------:R-:W-:Y:S01]  /*cfd0*/  STG.E.U16 desc[UR8][R104.64], R11 ;  /* 0x0000000b68007986 */ /* 0x000fe2000c101508 */
[----:B0-----:R-:W-:-:S02]  /*cfe0*/  PRMT R75, R88, 0x7632, R75 ;  /* 0x00007632584b7816 */ /* 0x001fc4000000004b */
[----:B------:R-:W-:Y:S01]  /*cff0*/  PRMT R73, R89, 0x7632, R73 ;  /* 0x0000763259497816 */ /* 0x000fe20000000049 */
[----:B------:R-:W-:Y:S01]  /*d000*/  STG.E.U16 desc[UR8][R114.64], R57 ;  /* 0x0000003972007986 */ /* 0x000fe2000c101508 */
[----:B------:R-:W-:Y:S02]  /*d010*/  PRMT R79, R90, 0x7632, R79 ;  /* 0x000076325a4f7816 */ /* 0x000fe4000000004f */
[----:B------:R-:W-:Y:S01]  /*d020*/  PRMT R77, R91, 0x7632, R77 ;  /* 0x000076325b4d7816 */ /* 0x000fe2000000004d */
[----:B------:R-:W-:Y:S04]  /*d030*/  STG.E.U16 desc[UR8][R112.64], R16 ;  /* 0x0000001070007986 */ /* 0x000fe8000c101508 */
        /* <DEDUP_REMOVED lines=9> */
[----:B------:R0:W-:Y:S04]  /*d0d0*/  STG.E.U16 desc[UR8][R128.64], R5 ;  /* 0x0000000580007986 */ /* 0x0001e8000c101508 */
[----:B------:R-:W-:Y:S04]  /*d0e0*/  STG.E.U16 desc[UR8][R134.64], R67 ;  /* 0x0000004386007986 */ /* 0x000fe8000c101508 */
[----:B------:R2:W-:Y:S04]  /*d0f0*/  STG.E.U16 desc[UR8][R138.64], R6 ;  /* 0x000000068a007986 */ /* 0x0005e8000c101508 */
[----:B------:R-:W-:Y:S01]  /*d100*/  STG.E.U16 desc[UR8][R136.64], R3 ;  /* 0x0000000388007986 */ /* 0x000fe2000c101508 */
[----:B0-----:R-:W-:-:S03]  /*d110*/  IMAD.SHL.U32 R5, R163, 0x4, RZ ;  /* 0x00000004a3057824 */ /* 0x001fc600078e00ff */
[----:B------:R0:W-:Y:S04]  /*d120*/  STG.E.U16 desc[UR8][R144.64], R7 ;  /* 0x0000000790007986 */ /* 0x0001e8000c101508 */
[----:B------:R-:W-:Y:S01]  /*d130*/  STG.E.U16 desc[UR8][R140.64], R70 ;  /* 0x000000468c007986 */ /* 0x000fe2000c101508 */
[----:B--2---:R-:W-:-:S03]  /*d140*/  IMAD.HI R6, R163, 0x4, RZ ;  /* 0x00000004a3067827 */ /* 0x004fc600078e02ff */
[----:B------:R-:W-:Y:S04]  /*d150*/  STG.E.U16 desc[UR8][R142.64], R88 ;  /* 0x000000588e007986 */ /* 0x000fe8000c101508 */
[----:B------:R-:W-:Y:S01]  /*d160*/  STG.E.U16 desc[UR8][R150.64], R75 ;  /* 0x0000004b96007986 */ /* 0x000fe2000c101508 */
[----:B0-----:R-:W-:Y:S02]  /*d170*/  LOP3.LUT R7, R2, 0xf0, RZ, 0xc0, !PT ;  /* 0x000000f002077812 */ /* 0x001fe400078ec0ff */
[----:B------:R-:W0:Y:S01]  /*d180*/  LDC R2, c[0x0][0x3ec] ;  /* 0x0000fb00ff027b82 */ /* 0x000e220000000800 */
[----:B------:R-:W-:Y:S04]  /*d190*/  STG.E.U16 desc[UR8][R148.64], R89 ;  /* 0x0000005994007986 */ /* 0x000fe8000c101508 */
[----:B------:R-:W-:Y:S04]  /*d1a0*/  STG.E.U16 desc[UR8][R146.64], R73 ;  /* 0x0000004992007986 */ /* 0x000fe8000c101508 */
[----:B------:R-:W-:Y:S04]  /*d1b0*/  STG.E.U16 desc[UR8][R156.64], R90 ;  /* 0x0000005a9c007986 */ /* 0x000fe8000c101508 */
[----:B------:R-:W-:Y:S04]  /*d1c0*/  STG.E.U16 desc[UR8][R158.64], R79 ;  /* 0x0000004f9e007986 */ /* 0x000fe8000c101508 */
[----:B------:R-:W-:Y:S04]  /*d1d0*/  STG.E.U16 desc[UR8][R152.64], R91 ;  /* 0x0000005b98007986 */ /* 0x000fe8000c101508 */
[----:B------:R-:W-:Y:S01]  /*d1e0*/  STG.E.U16 desc[UR8][R154.64], R77 ;  /* 0x0000004d9a007986 */ /* 0x000fe2000c101508 */
[----:B0-----:R-:W-:Y:S01]  /*d1f0*/  IMAD R2, R166, R2, RZ ;  /* 0x00000002a6027224 */ /* 0x001fe200078e02ff */
[----:B------:R-:W-:Y:S03]  /*d200*/  BAR.SYNC.DEFER_BLOCKING 0x0 ;  /* 0x0000000000007b1d */ /* 0x000fe60000010000 */
[----:B------:R-:W-:-:S02]  /*d210*/  IMAD.SHL.U32 R3, R2, 0x4, RZ ;  /* 0x0000000402037824 */ /* 0x000fc400078e00ff */
[----:B------:R-:W-:-:S03]  /*d220*/  IMAD.HI R4, R2, 0x4, RZ ;  /* 0x0000000402047827 */ /* 0x000fc600078e02ff */
[----:B-1----:R-:W-:-:S04]  /*d230*/  IADD3 R2, P1, P2, R5, R8, R3 ;  /* 0x0000000805027210 */ /* 0x002fc80007a3e003 */
[----:B------:R-:W-:Y:S01]  /*d240*/  IADD3.X R3, PT, PT, R6, R9, R4, P1, P2 ;  /* 0x0000000906037210 */ /* 0x000fe20000fe4404 */
[----:B------:R-:W-:Y:S01]  /*d250*/  STSM.16.M88 [R0], R69 ;  /* 0x0000004500007844 */ /* 0x000fe20000000000 */
[----:B------:R-:W-:Y:S06]  /*d260*/  BAR.SYNC.DEFER_BLOCKING 0x0 ;  /* 0x0000000000007b1d */ /* 0x000fec0000010000 */
[----:B------:R-:W0:Y:S04]  /*d270*/  LDSM.16.M88 R7, [R7+UR4] ;  /* 0x000000040707783b */ /* 0x000e280008000000 */
[----:B0-----:R0:W-:Y:S01]  /*d280*/  @!P0 STG.E desc[UR8][R2.64], R7 ;  /* 0x0000000702008986 */ /* 0x0011e2000c101908 */
[----:B------:R-:W-:Y:S06]  /*d290*/  BAR.SYNC.DEFER_BLOCKING 0x0 ;  /* 0x0000000000007b1d */ /* 0x000fec0000010000 */
[----:B------:R-:W-:Y:S05]  /*d2a0*/  @P5 BRA `(.L_x_20) ;  /* 0x0000000000a05947 */ /* 0x000fea0003800000 */
[----:B0-----:R-:W0:Y:S01]  /*d2b0*/  S2R R3, SR_CgaCtaId ;  /* 0x0000000000037919 */ /* 0x001e220000008800 */
[----:B------:R-:W-:Y:S01]  /*d2c0*/  NOP ;  /* 0x0000000000007918 */ /* 0x000fe20000000000 */
[----:B------:R-:W-:Y:S01]  /*d2d0*/  MOV R0, 0x50 ;  /* 0x0000005000007802 */ /* 0x000fe20000000f00 */
[----:B------:R-:W-:-:S03]  /*d2e0*/  IMAD.MOV.U32 R7, RZ, RZ, 0x1 ;  /* 0x00000001ff077424 */ /* 0x000fc600078e00ff */
[----:B0-----:R-:W-:Y:S01]  /*d2f0*/  LEA R9, R3, R0, 0x18 ;  /* 0x0000000003097211 */ /* 0x001fe200078ec0ff */
[----:B------:R-:W-:Y:S02]  /*d300*/  IMAD.U32 R0, RZ, RZ, UR5 ;  /* 0x00000005ff007e24 */ /* 0x000fe4000f8e00ff */
[----:B------:R-:W-:Y:S02]  /*d310*/  IMAD.MOV.U32 R3, RZ, RZ, 0xffff ;  /* 0x0000ffffff037424 */ /* 0x000fe400078e00ff */
[----:B------:R-:W0:Y:S01]  /*d320*/  LDS R5, [R9] ;  /* 0x0000000009057984 */ /* 0x000e220000000800 */
[----:B------:R-:W-:-:S04]  /*d330*/  LOP3.LUT R0, R0, 0xffff, RZ, 0xc0, !PT ;  /* 0x0000ffff00007812 */ /* 0x000fc800078ec0ff */
[----:B------:R-:W-:-:S05]  /*d340*/  SHF.R.U32.HI R0, RZ, 0x5, R0 ;  /* 0x00000005ff007819 */ /* 0x000fca0000011600 */
[----:B------:R-:W-:Y:S01]  /*d350*/  VIADD R2, R0, 0x10 ;  /* 0x0000001000027836 */ /* 0x000fe20000000000 */
[----:B------:R-:W-:-:S04]  /*d360*/  SHF.L.U32 R0, R3, R0, RZ ;  /* 0x0000000003007219 */ /* 0x000fc800000006ff */
[----:B------:R-:W-:-:S04]  /*d370*/  SHF.L.U32 R3, R7, R2, RZ ;  /* 0x0000000207037219 */ /* 0x000fc800000006ff */
[----:B------:R-:W-:-:S04]  /*d380*/  LOP3.LUT R0, R3, R0, RZ, 0xfc, !PT ;  /* 0x0000000003007212 */ /* 0x000fc800078efcff */
[C---:B------:R-:W-:Y:S02]  /*d390*/  LOP3.LUT R2, R0.reuse, 0xffff, RZ, 0xc0, !PT ;  /* 0x0000ffff00027812 */ /* 0x040fe400078ec0ff */
[----:B0-----:R-:W-:-:S04]  /*d3a0*/  LOP3.LUT R3, R0, 0xffff, R5, 0x80, !PT ;  /* 0x0000ffff00037812 */ /* 0x001fc800078e8005 */
[----:B------:R-:W-:-:S13]  /*d3b0*/  ISETP.NE.AND P0, PT, R3, R2, PT ;  /* 0x000000020300720c */ /* 0x000fda0003f05270 */
[----:B------:R-:W-:Y:S05]  /*d3c0*/  @P0 BRA `(.L_x_21) ;  /* 0x0000000000500947 */ /* 0x000fea0003800000 */
[----:B------:R-:W-:Y:S02]  /*d3d0*/  SHF.R.U32.HI R5, RZ, 0x10, R5 ;  /* 0x00000010ff057819 */ /* 0x000fe40000011605 */
[----:B------:R-:W-:-:S04]  /*d3e0*/  SHF.R.U32.HI R2, RZ, 0x10, R0 ;  /* 0x00000010ff027819 */ /* 0x000fc80000011600 */
[----:B------:R-:W-:-:S04]  /*d3f0*/  LOP3.LUT R5, R5, R2, RZ, 0xc0, !PT ;  /* 0x0000000205057212 */ /* 0x000fc800078ec0ff */
[----:B------:R-:W-:-:S13]  /*d400*/  ISETP.NE.AND P0, PT, R5, R2, PT ;  /* 0x000000020500720c */ /* 0x000fda0003f05270 */
[----:B------:R-:W-:Y:S05]  /*d410*/  @P0 BRA `(.L_x_22) ;  /* 0x0000000000300947 */ /* 0x000fea0003800000 */
[----:B------:R-:W-:Y:S01]  /*d420*/  R2UR UR4, R0 ;  /* 0x00000000000472ca */ /* 0x000fe200000e0000 */
[----:B------:R-:W0:Y:S01]  /*d430*/  S2R R3, SR_LANEID ;  /* 0x0000000000037919 */ /* 0x000e220000000000 */
[----:B------:R-:W-:-:S06]  /*d440*/  VOTE.ANY R2, PT, PT ;  /* 0x0000000000027806 */ /* 0x000fcc00038e0100 */
[----:B------:R-:W0:Y:S05]  /*d450*/  FLO.U32 R2, R2 ;  /* 0x0000000200027300 */ /* 0x000e2a00000e0000 */
[----:B------:R-:W-:-:S06]  /*d460*/  ULOP3.LUT UR4, URZ, UR4, URZ, 0x33, !UPT ;  /* 0x00000004ff047292 */ /* 0x000fcc000f8e33ff */
[----:B------:R-:W-:-:S04]  /*d470*/  IMAD.U32 R4, RZ, RZ, UR4 ;  /* 0x00000004ff047e24 */ /* 0x000fc8000f8e00ff */
[----:B------:R-:W1:Y:S02]  /*d480*/  REDUX UR5, R4 ;  /* 0x00000000040573c4 */ /* 0x000e640000000000 */
[----:B------:R2:W-:Y:S01]  /*d490*/  UTCATOMSWS.AND URZ, UR4 ;  /* 0x0000000400ff79e3 */ /* 0x0005e20008000000 */
[----:B0-----:R-:W-:Y:S01]  /*d4a0*/  ISETP.EQ.U32.AND P0, PT, R2, R3, PT ;  /* 0x000000030200720c */ /* 0x001fe20003f02070 */
[----:B-1----:R-:W-:-:S12]  /*d4b0*/  IMAD.U32 R0, RZ, RZ, UR5 ;  /* 0x00000005ff007e24 */ /* 0x002fd8000f8e00ff */
[----:B------:R2:W-:Y:S01]  /*d4c0*/  @P0 ATOMS.AND RZ, [R9], R0 ;  /* 0x0000000009ff038c */ /* 0x0005e20002800000 */
[----:B------:R-:W-:Y:S05]  /*d4d0*/  BRA `(.L_x_20) ;  /* 0x0000000000147947 */ /* 0x000fea0003800000 */
.L_x_22:
[----:B------:R-:W-:-:S07]  /*d4e0*/  MOV R2, 0xd500 ;  /* 0x0000d50000027802 */ /* 0x000fce0000000f00 */
[----:B------:R-:W-:Y:S05]  /*d4f0*/  CALL.REL.NOINC `($__internal_0_$__cuda_sm10x_tcgen05_guardrail_trap_col_being_dealloced_not_returned_by_alloc) ;  /* 0x0000000000447944 */ /* 0x000fea0003c00000 */
[----:B------:R-:W-:Y:S05]  /*d500*/  BRA `(.L_x_20) ;  /* 0x0000000000087947 */ /* 0x000fea0003800000 */
.L_x_21:
[----:B------:R-:W-:-:S07]  /*d510*/  MOV R2, 0xd530 ;  /* 0x0000d53000027802 */ /* 0x000fce0000000f00 */
[----:B------:R-:W-:Y:S05]  /*d520*/  CALL.REL.NOINC `($__internal_2_$__cuda_sm10x_tcgen05_guardrail_trap_unallocated_columns_being_dealloced) ;  /* 0x0000000000507944 */ /* 0x000fea0003c00000 */
.L_x_20:
[----:B------:R-:W-:Y:S01]  /*d530*/  NOP ;  /* 0x0000000000007918 */ /* 0x000fe20000000000 */
[----:B--2---:R-:W-:Y:S05]  /*d540*/  EXIT ;  /* 0x000000000000794d */ /* 0x004fea0003800000 */
.L_x_8:
[----:B------:R-:W1:Y:S02]  /*d550*/  SYNCS.PHASECHK.TRANS64.TRYWAIT P2, [UR4+0x10000], RZ ;  /* 0x010000ffff0075a7 */ /* 0x000e640008041104 */
[----:B-1----:R-:W-:Y:S05]  /*d560*/  @!P2 BRA `(.L_x_8) ;  /* 0xfffffffc00f8a947 */ /* 0x002fea000383ffff */
[----:B------:R-:W-:Y:S05]  /*d570*/  BRA `(.L_x_7) ;  /* 0xffffff7000047947 */ /* 0x000fea000383ffff */
.L_x_14:
[----:B------:R-:W1:Y:S02]  /*d580*/  SYNCS.PHASECHK.TRANS64.TRYWAIT P1, [UR4+0x20010], RZ ;  /* 0x020010ffff0075a7 */ /* 0x000e640008021104 */
[----:B-1----:R-:W-:Y:S05]  /*d590*/  @!P1 BRA `(.L_x_14) ;  /* 0xfffffffc00f89947 */ /* 0x002fea000383ffff */
[----:B------:R-:W-:Y:S05]  /*d5a0*/  BRA `(.L_x_23) ;  /* 0xffffffb400e47947 */ /* 0x000fea000383ffff */
.L_x_15:
[----:B------:R-:W0:Y:S02]  /*d5b0*/  SYNCS.PHASECHK.TRANS64.TRYWAIT P1, [UR6], R21 ;  /* 0x00000015ff0075a7 */ /* 0x000e240008021106 */
[----:B0-----:R-:W-:Y:S05]  /*d5c0*/  @!P1 BRA `(.L_x_15) ;  /* 0xfffffffc00f89947 */ /* 0x001fea000383ffff */
[----:B------:R-:W-:Y:S05]  /*d5d0*/  BRA `(.L_x_24) ;  /* 0xffffffbc00d87947 */ /* 0x000fea000383ffff */
.L_x_19:
[----:B------:R-:W2:Y:S02]  /*d5e0*/  SYNCS.PHASECHK.TRANS64.TRYWAIT P2, [UR6], R6 ;  /* 0x00000006ff0075a7 */ /* 0x000ea40008041106 */
[----:B--2---:R-:W-:Y:S05]  /*d5f0*/  @!P2 BRA `(.L_x_19) ;  /* 0xfffffffc00f8a947 */ /* 0x004fea000383ffff */
[----:B------:R-:W-:Y:S05]  /*d600*/  BRA `(.L_x_18) ;  /* 0xffffffd400d07947 */ /* 0x000fea000383ffff */
        .weak           $__internal_0_$__cuda_sm10x_tcgen05_guardrail_trap_col_being_dealloced_not_returned_by_alloc
        .type           $__internal_0_$__cuda_sm10x_tcgen05_guardrail_trap_col_being_dealloced_not_returned_by_alloc,@function
        .size           $__internal_0_$__cuda_sm10x_tcgen05_guardrail_trap_col_being_dealloced_not_returned_by_alloc,($__internal_1_$__cuda_sm10x_tcgen05_guardrail_trap_phase_invalid_during_alloc - $__internal_0_$__cuda_sm10x_tcgen05_guardrail_trap_col_being_dealloced_not_returned_by_alloc)
$__internal_0_$__cuda_sm10x_tcgen05_guardrail_trap_col_being_dealloced_not_returned_by_alloc:
[----:B------:R-:W-:Y:S05]  /*d610*/  BPT.TRAP 0x1 ;  /* 0x000000040000795c */ /* 0x000fea0000300000 */
[----:B------:R-:W-:-:S04]  /*d620*/  IMAD.MOV.U32 R3, RZ, RZ, 0x0 ;  /* 0x00000000ff037424 */ /* 0x000fc800078e00ff */
[----:B------:R-:W-:Y:S05]  /*d630*/  RET.REL.NODEC R2 `(attn_fwd) ;  /* 0xffffff2802707950 */ /* 0x000fea0003c3ffff */
        .weak           $__internal_1_$__cuda_sm10x_tcgen05_guardrail_trap_phase_invalid_during_alloc
        .type           $__internal_1_$__cuda_sm10x_tcgen05_guardrail_trap_phase_invalid_during_alloc,@function
        .size           $__internal_1_$__cuda_sm10x_tcgen05_guardrail_trap_phase_invalid_during_alloc,($__internal_2_$__cuda_sm10x_tcgen05_guardrail_trap_unallocated_columns_being_dealloced - $__internal_1_$__cuda_sm10x_tcgen05_guardrail_trap_phase_invalid_during_alloc)
$__internal_1_$__cuda_sm10x_tcgen05_guardrail_trap_phase_invalid_during_alloc:
[----:B------:R-:W-:Y:S05]  /*d640*/  BPT.TRAP 0x1 ;  /* 0x000000040000795c */ /* 0x000fea0000300000 */
[----:B------:R-:W-:-:S04]  /*d650*/  IMAD.MOV.U32 R3, RZ, RZ, 0x0 ;  /* 0x00000000ff037424 */ /* 0x000fc800078e00ff */
[----:B------:R-:W-:Y:S05]  /*d660*/  RET.REL.NODEC R2 `(attn_fwd) ;  /* 0xffffff2802647950 */ /* 0x000fea0003c3ffff */
        .weak           $__internal_2_$__cuda_sm10x_tcgen05_guardrail_trap_unallocated_columns_being_dealloced
        .type           $__internal_2_$__cuda_sm10x_tcgen05_guardrail_trap_unallocated_columns_being_dealloced,@function
        .size           $__internal_2_$__cuda_sm10x_tcgen05_guardrail_trap_unallocated_columns_being_dealloced,(.L_x_28 - $__internal_2_$__cuda_sm10x_tcgen05_guardrail_trap_unallocated_columns_being_dealloced)
$__internal_2_$__cuda_sm10x_tcgen05_guardrail_trap_unallocated_columns_being_dealloced:
[----:B------:R-:W-:Y:S05]  /*d670*/  BPT.TRAP 0x1 ;  /* 0x000000040000795c */ /* 0x000fea0000300000 */
[----:B------:R-:W-:-:S04]  /*d680*/  IMAD.MOV.U32 R3, RZ, RZ, 0x0 ;  /* 0x00000000ff037424 */ /* 0x000fc800078e00ff */
[----:B------:R-:W-:Y:S05]  /*d690*/  RET.REL.NODEC R2 `(attn_fwd) ;  /* 0xffffff2802587950 */ /* 0x000fea0003c3ffff */
.L_x_25:
[----:B------:R-:W-:-:S00]  /*d6a0*/  BRA `(.L_x_25) ;  /* 0xfffffffc00fc7947 */ /* 0x000fc0000383ffff */
[----:B------:R-:W-:-:S00]  /*d6b0*/  NOP ;  /* 0x0000000000007918 */ /* 0x000fc00000000000 */
        /* <DEDUP_REMOVED lines=12> */
.L_x_28:


//--------------------- .nv.global.init           --------------------------
	.section	.nv.global.init,"aw",@progbits
.nv.global.init:
	.type		_$_str,@object
	.size		_$_str,(.L_3 - _$_str)
_$_str:
        /*0000*/ 	.byte	0x5f, 0x5f, 0x43, 0x55, 0x44, 0x41, 0x5f, 0x46, 0x54, 0x5a, 0x00
.L_3:


//--------------------- .nv.shared.attn_fwd       --------------------------
	.section	.nv.shared.attn_fwd,"aw",@nobits
	.sectionflags	@""
	.align	16
	.zero		1024


//--------------------- .nv.shared.reserved.0     --------------------------
	.section	.nv.shared.reserved.0,"aw",@nobits
	.align	8
	.weak		__nv_reservedSMEM_offset_0_alias
	.size		__nv_reservedSMEM_offset_0_alias, 0, 64
	.other		__nv_reservedSMEM_offset_0_alias,@"STO_CUDA_RESERVED_SHARED STV_DEFAULT"
__nv_reservedSMEM_offset_0_alias:
	.zero		0
.nv.shared.reserved.0:
	.zero		64
	.weak		__nv_reservedSMEM_allocation_phase
	.type		__nv_reservedSMEM_allocation_phase,@object
	.size		__nv_reservedSMEM_allocation_phase,(.L_0 - __nv_reservedSMEM_allocation_phase)
__nv_reservedSMEM_allocation_phase:
	.zero		1
.L_0:
	.zero		7
	.weak		__nv_reservedSMEM_devtool_atexit_pc
	.type		__nv_reservedSMEM_devtool_atexit_pc,@object
	.size		__nv_reservedSMEM_devtool_atexit_pc,(__nv_reservedSMEM_allocation_mask - __nv_reservedSMEM_devtool_atexit_pc)
__nv_reservedSMEM_devtool_atexit_pc:
	.zero		8
	.weak		__nv_reservedSMEM_allocation_mask
	.type		__nv_reservedSMEM_allocation_mask,@object
	.size		__nv_reservedSMEM_allocation_mask,(.L_2 - __nv_reservedSMEM_allocation_mask)
__nv_reservedSMEM_allocation_mask:
	.zero		4
.L_2:


//--------------------- .nv.constant0.attn_fwd    --------------------------
	.section	.nv.constant0.attn_fwd,"a",@progbits
	.sectionflags	@""
	.align	4
.nv.constant0.attn_fwd:
	.zero		1032


//--------------------- SYMBOLS --------------------------

	.type		.nv.reservedSmem.offset0,@object
	.size		.nv.reservedSmem.offset0,0x4
	.type		.nv.reservedSmem.cap,@object
	.size		.nv.reservedSmem.cap,0x4
